//
// Generated by NVIDIA NVVM Compiler
//
// Compiler Build ID: CL-36424714
// Cuda compilation tools, release 13.0, V13.0.88
// Based on NVVM 20.0.0
//

.version 9.0
.target sm_100
.address_size 64

	// .globl	_Z14fitness_kerneliiiiPhPdS0_

.visible .entry _Z14fitness_kerneliiiiPhPdS0_(
	.param .u32 _Z14fitness_kerneliiiiPhPdS0__param_0,
	.param .u32 _Z14fitness_kerneliiiiPhPdS0__param_1,
	.param .u32 _Z14fitness_kerneliiiiPhPdS0__param_2,
	.param .u32 _Z14fitness_kerneliiiiPhPdS0__param_3,
	.param .u64 .ptr .align 1 _Z14fitness_kerneliiiiPhPdS0__param_4,
	.param .u64 .ptr .align 1 _Z14fitness_kerneliiiiPhPdS0__param_5,
	.param .u64 .ptr .align 1 _Z14fitness_kerneliiiiPhPdS0__param_6
)
{
	.reg .pred 	%p<12>;
	.reg .b16 	%rs<5>;
	.reg .b32 	%r<112>;
	.reg .b64 	%rd<91>;
	.reg .b64 	%fd<56>;

	ld.param.u32 	%r32, [_Z14fitness_kerneliiiiPhPdS0__param_0];
	ld.param.u32 	%r30, [_Z14fitness_kerneliiiiPhPdS0__param_1];
	ld.param.u32 	%r33, [_Z14fitness_kerneliiiiPhPdS0__param_2];
	ld.param.u32 	%r31, [_Z14fitness_kerneliiiiPhPdS0__param_3];
	ld.param.u64 	%rd4, [_Z14fitness_kerneliiiiPhPdS0__param_4];
	ld.param.u64 	%rd5, [_Z14fitness_kerneliiiiPhPdS0__param_5];
	ld.param.u64 	%rd6, [_Z14fitness_kerneliiiiPhPdS0__param_6];
	cvta.to.global.u64 	%rd1, %rd5;
	cvta.to.global.u64 	%rd2, %rd6;
	cvta.to.global.u64 	%rd3, %rd4;
	div.s32 	%r1, %r33, %r32;
	mov.u32 	%r34, %ctaid.x;
	mov.u32 	%r2, %ntid.x;
	mov.u32 	%r35, %tid.x;
	mad.lo.s32 	%r105, %r34, %r2, %r35;
	setp.ge.u32 	%p1, %r105, %r1;
	@%p1 bra 	$L__BB0_16;
	add.s32 	%r4, %r31, -1;
	setp.gt.s32 	%p2, %r31, 1;
	mul.lo.s32 	%r5, %r1, %r30;
	mov.u32 	%r36, %nctaid.x;
	mul.lo.s32 	%r6, %r2, %r36;
	@%p2 bra 	$L__BB0_2;
	bra.uni 	$L__BB0_15;
$L__BB0_2:
	add.s32 	%r7, %r31, -2;
	add.s32 	%r43, %r31, 7;
	and.b32  	%r44, %r43, 7;
	add.s32 	%r8, %r44, -1;
	add.s32 	%r45, %r31, 3;
	and.b32  	%r9, %r45, 3;
	and.b32  	%r10, %r4, 7;
	and.b32  	%r11, %r4, -8;
	and.b32  	%r12, %r43, 3;
	and.b32  	%r13, %r45, 1;
	neg.s32 	%r14, %r11;
$L__BB0_3:
	setp.lt.u32 	%p4, %r7, 7;
	add.s32 	%r47, %r105, %r5;
	mul.lo.s32 	%r16, %r47, %r31;
	mov.b32 	%r109, 0;
	mov.f64 	%fd55, 0d0000000000000000;
	@%p4 bra 	$L__BB0_6;
	add.s32 	%r106, %r16, 4;
	cvt.u64.u32 	%rd15, %r16;
	add.s64 	%rd16, %rd3, %rd15;
	ld.global.u8 	%rs4, [%rd16];
	mov.f64 	%fd55, 0d0000000000000000;
	mov.u32 	%r107, %r14;
$L__BB0_5:
	.pragma "nounroll";
	cvt.u32.u16 	%r48, %rs4;
	and.b32  	%r49, %r48, 255;
	add.s32 	%r50, %r106, -3;
	cvt.u64.u32 	%rd17, %r50;
	add.s64 	%rd18, %rd3, %rd17;
	ld.global.u8 	%r51, [%rd18];
	mad.lo.s32 	%r52, %r31, %r49, %r51;
	mul.wide.u32 	%rd19, %r52, 8;
	add.s64 	%rd20, %rd2, %rd19;
	ld.global.f64 	%fd18, [%rd20];
	add.f64 	%fd19, %fd55, %fd18;
	add.s32 	%r53, %r106, -2;
	cvt.u64.u32 	%rd21, %r53;
	add.s64 	%rd22, %rd3, %rd21;
	ld.global.u8 	%r54, [%rd22];
	mad.lo.s32 	%r55, %r31, %r51, %r54;
	mul.wide.u32 	%rd23, %r55, 8;
	add.s64 	%rd24, %rd2, %rd23;
	ld.global.f64 	%fd20, [%rd24];
	add.f64 	%fd21, %fd19, %fd20;
	add.s32 	%r56, %r106, -1;
	cvt.u64.u32 	%rd25, %r56;
	add.s64 	%rd26, %rd3, %rd25;
	ld.global.u8 	%r57, [%rd26];
	mad.lo.s32 	%r58, %r31, %r54, %r57;
	mul.wide.u32 	%rd27, %r58, 8;
	add.s64 	%rd28, %rd2, %rd27;
	ld.global.f64 	%fd22, [%rd28];
	add.f64 	%fd23, %fd21, %fd22;
	add.s32 	%r59, %r106, 4;
	cvt.u64.u32 	%rd29, %r106;
	add.s64 	%rd30, %rd3, %rd29;
	ld.global.u8 	%r60, [%rd30];
	mad.lo.s32 	%r61, %r31, %r57, %r60;
	mul.wide.u32 	%rd31, %r61, 8;
	add.s64 	%rd32, %rd2, %rd31;
	ld.global.f64 	%fd24, [%rd32];
	add.f64 	%fd25, %fd23, %fd24;
	add.s32 	%r62, %r106, 1;
	cvt.u64.u32 	%rd33, %r62;
	add.s64 	%rd34, %rd3, %rd33;
	ld.global.u8 	%r63, [%rd34];
	mad.lo.s32 	%r64, %r31, %r60, %r63;
	mul.wide.u32 	%rd35, %r64, 8;
	add.s64 	%rd36, %rd2, %rd35;
	ld.global.f64 	%fd26, [%rd36];
	add.f64 	%fd27, %fd25, %fd26;
	add.s32 	%r65, %r106, 2;
	cvt.u64.u32 	%rd37, %r65;
	add.s64 	%rd38, %rd3, %rd37;
	ld.global.u8 	%r66, [%rd38];
	mad.lo.s32 	%r67, %r31, %r63, %r66;
	mul.wide.u32 	%rd39, %r67, 8;
	add.s64 	%rd40, %rd2, %rd39;
	ld.global.f64 	%fd28, [%rd40];
	add.f64 	%fd29, %fd27, %fd28;
	add.s32 	%r68, %r106, 3;
	cvt.u64.u32 	%rd41, %r68;
	add.s64 	%rd42, %rd3, %rd41;
	ld.global.u8 	%r69, [%rd42];
	mad.lo.s32 	%r70, %r31, %r66, %r69;
	mul.wide.u32 	%rd43, %r70, 8;
	add.s64 	%rd44, %rd2, %rd43;
	ld.global.f64 	%fd30, [%rd44];
	add.f64 	%fd31, %fd29, %fd30;
	cvt.u64.u32 	%rd45, %r59;
	add.s64 	%rd46, %rd3, %rd45;
	ld.global.u8 	%rs4, [%rd46];
	cvt.u32.u16 	%r71, %rs4;
	and.b32  	%r72, %r71, 255;
	mad.lo.s32 	%r73, %r31, %r69, %r72;
	mul.wide.u32 	%rd47, %r73, 8;
	add.s64 	%rd48, %rd2, %rd47;
	ld.global.f64 	%fd32, [%rd48];
	add.f64 	%fd55, %fd31, %fd32;
	add.s32 	%r107, %r107, 8;
	add.s32 	%r106, %r106, 8;
	setp.eq.s32 	%p5, %r107, 0;
	mov.u32 	%r109, %r11;
	@%p5 bra 	$L__BB0_6;
	bra.uni 	$L__BB0_5;
$L__BB0_6:
	setp.eq.s32 	%p6, %r10, 0;
	@%p6 bra 	$L__BB0_14;
	setp.lt.u32 	%p7, %r8, 3;
	@%p7 bra 	$L__BB0_9;
	add.s32 	%r74, %r109, %r16;
	cvt.u64.u32 	%rd49, %r74;
	add.s64 	%rd50, %rd3, %rd49;
	ld.global.u8 	%r75, [%rd50];
	add.s32 	%r76, %r74, 1;
	cvt.u64.u32 	%rd51, %r76;
	add.s64 	%rd52, %rd3, %rd51;
	ld.global.u8 	%r77, [%rd52];
	mad.lo.s32 	%r78, %r31, %r75, %r77;
	mul.wide.u32 	%rd53, %r78, 8;
	add.s64 	%rd54, %rd2, %rd53;
	ld.global.f64 	%fd34, [%rd54];
	add.f64 	%fd35, %fd55, %fd34;
	add.s32 	%r79, %r74, 2;
	cvt.u64.u32 	%rd55, %r79;
	add.s64 	%rd56, %rd3, %rd55;
	ld.global.u8 	%r80, [%rd56];
	mad.lo.s32 	%r81, %r31, %r77, %r80;
	mul.wide.u32 	%rd57, %r81, 8;
	add.s64 	%rd58, %rd2, %rd57;
	ld.global.f64 	%fd36, [%rd58];
	add.f64 	%fd37, %fd35, %fd36;
	add.s32 	%r82, %r74, 3;
	cvt.u64.u32 	%rd59, %r82;
	add.s64 	%rd60, %rd3, %rd59;
	ld.global.u8 	%r83, [%rd60];
	mad.lo.s32 	%r84, %r31, %r80, %r83;
	mul.wide.u32 	%rd61, %r84, 8;
	add.s64 	%rd62, %rd2, %rd61;
	ld.global.f64 	%fd38, [%rd62];
	add.f64 	%fd39, %fd37, %fd38;
	add.s32 	%r85, %r74, 4;
	cvt.u64.u32 	%rd63, %r85;
	add.s64 	%rd64, %rd3, %rd63;
	ld.global.u8 	%r86, [%rd64];
	mad.lo.s32 	%r87, %r31, %r83, %r86;
	mul.wide.u32 	%rd65, %r87, 8;
	add.s64 	%rd66, %rd2, %rd65;
	ld.global.f64 	%fd40, [%rd66];
	add.f64 	%fd55, %fd39, %fd40;
	add.s32 	%r109, %r109, 4;
$L__BB0_9:
	setp.eq.s32 	%p8, %r12, 0;
	@%p8 bra 	$L__BB0_14;
	setp.eq.s32 	%p9, %r9, 1;
	@%p9 bra 	$L__BB0_12;
	add.s32 	%r88, %r109, %r16;
	cvt.u64.u32 	%rd67, %r88;
	add.s64 	%rd68, %rd3, %rd67;
	ld.global.u8 	%r89, [%rd68];
	add.s32 	%r90, %r88, 1;
	cvt.u64.u32 	%rd69, %r90;
	add.s64 	%rd70, %rd3, %rd69;
	ld.global.u8 	%r91, [%rd70];
	mad.lo.s32 	%r92, %r31, %r89, %r91;
	mul.wide.u32 	%rd71, %r92, 8;
	add.s64 	%rd72, %rd2, %rd71;
	ld.global.f64 	%fd42, [%rd72];
	add.f64 	%fd43, %fd55, %fd42;
	add.s32 	%r93, %r88, 2;
	cvt.u64.u32 	%rd73, %r93;
	add.s64 	%rd74, %rd3, %rd73;
	ld.global.u8 	%r94, [%rd74];
	mad.lo.s32 	%r95, %r31, %r91, %r94;
	mul.wide.u32 	%rd75, %r95, 8;
	add.s64 	%rd76, %rd2, %rd75;
	ld.global.f64 	%fd44, [%rd76];
	add.f64 	%fd55, %fd43, %fd44;
	add.s32 	%r109, %r109, 2;
$L__BB0_12:
	setp.eq.s32 	%p10, %r13, 0;
	@%p10 bra 	$L__BB0_14;
	add.s32 	%r96, %r109, %r16;
	cvt.u64.u32 	%rd77, %r96;
	add.s64 	%rd78, %rd3, %rd77;
	ld.global.u8 	%r97, [%rd78];
	add.s32 	%r98, %r96, 1;
	cvt.u64.u32 	%rd79, %r98;
	add.s64 	%rd80, %rd3, %rd79;
	ld.global.u8 	%r99, [%rd80];
	mad.lo.s32 	%r100, %r31, %r97, %r99;
	mul.wide.u32 	%rd81, %r100, 8;
	add.s64 	%rd82, %rd2, %rd81;
	ld.global.f64 	%fd45, [%rd82];
	add.f64 	%fd55, %fd55, %fd45;
$L__BB0_14:
	cvt.u64.u32 	%rd83, %r16;
	add.s64 	%rd84, %rd3, %rd83;
	ld.global.u8 	%r101, [%rd84];
	add.s32 	%r102, %r4, %r16;
	cvt.u64.u32 	%rd85, %r102;
	add.s64 	%rd86, %rd3, %rd85;
	ld.global.u8 	%r103, [%rd86];
	mad.lo.s32 	%r104, %r31, %r101, %r103;
	mul.wide.u32 	%rd87, %r104, 8;
	add.s64 	%rd88, %rd2, %rd87;
	ld.global.f64 	%fd46, [%rd88];
	add.f64 	%fd47, %fd55, %fd46;
	mul.wide.u32 	%rd89, %r105, 8;
	add.s64 	%rd90, %rd1, %rd89;
	st.global.f64 	[%rd90], %fd47;
	add.s32 	%r105, %r105, %r6;
	setp.lt.u32 	%p11, %r105, %r1;
	@%p11 bra 	$L__BB0_3;
	bra.uni 	$L__BB0_16;
$L__BB0_15:
	add.s32 	%r37, %r105, %r5;
	mul.lo.s32 	%r38, %r37, %r31;
	cvt.u64.u32 	%rd7, %r38;
	add.s64 	%rd8, %rd3, %rd7;
	ld.global.u8 	%r39, [%rd8];
	add.s32 	%r40, %r4, %r38;
	cvt.u64.u32 	%rd9, %r40;
	add.s64 	%rd10, %rd3, %rd9;
	ld.global.u8 	%r41, [%rd10];
	mad.lo.s32 	%r42, %r31, %r39, %r41;
	mul.wide.s32 	%rd11, %r42, 8;
	add.s64 	%rd12, %rd2, %rd11;
	ld.global.f64 	%fd13, [%rd12];
	add.f64 	%fd14, %fd13, 0d0000000000000000;
	mul.wide.u32 	%rd13, %r105, 8;
	add.s64 	%rd14, %rd1, %rd13;
	st.global.f64 	[%rd14], %fd14;
	add.s32 	%r105, %r105, %r6;
	setp.lt.u32 	%p3, %r105, %r1;
	@%p3 bra 	$L__BB0_15;
$L__BB0_16:
	ret;

}
	// .globl	_Z14parents_kerneliiiPhS_iPy
.visible .entry _Z14parents_kerneliiiPhS_iPy(
	.param .u32 _Z14parents_kerneliiiPhS_iPy_param_0,
	.param .u32 _Z14parents_kerneliiiPhS_iPy_param_1,
	.param .u32 _Z14parents_kerneliiiPhS_iPy_param_2,
	.param .u64 .ptr .align 1 _Z14parents_kerneliiiPhS_iPy_param_3,
	.param .u64 .ptr .align 1 _Z14parents_kerneliiiPhS_iPy_param_4,
	.param .u32 _Z14parents_kerneliiiPhS_iPy_param_5,
	.param .u64 .ptr .align 1 _Z14parents_kerneliiiPhS_iPy_param_6
)
{
	.reg .pred 	%p<13>;
	.reg .b16 	%rs<32>;
	.reg .b32 	%r<56>;
	.reg .b64 	%rd<26>;

	ld.param.u32 	%r29, [_Z14parents_kerneliiiPhS_iPy_param_0];
	ld.param.u32 	%r30, [_Z14parents_kerneliiiPhS_iPy_param_1];
	ld.param.u32 	%r28, [_Z14parents_kerneliiiPhS_iPy_param_2];
	ld.param.u64 	%rd7, [_Z14parents_kerneliiiPhS_iPy_param_3];
	ld.param.u64 	%rd8, [_Z14parents_kerneliiiPhS_iPy_param_4];
	ld.param.u32 	%r31, [_Z14parents_kerneliiiPhS_iPy_param_5];
	ld.param.u64 	%rd9, [_Z14parents_kerneliiiPhS_iPy_param_6];
	cvta.to.global.u64 	%rd1, %rd8;
	cvta.to.global.u64 	%rd2, %rd7;
	cvta.to.global.u64 	%rd3, %rd9;
	div.s32 	%r32, %r30, %r29;
	mov.u32 	%r33, %ctaid.x;
	mov.u32 	%r1, %ntid.x;
	mov.u32 	%r34, %tid.x;
	mad.lo.s32 	%r49, %r33, %r1, %r34;
	div.u32 	%r35, %r49, %r31;
	sub.s32 	%r36, %r32, %r31;
	mul.lo.s32 	%r3, %r35, %r36;
	mul.lo.s32 	%r4, %r31, %r29;
	setp.ge.u32 	%p1, %r49, %r4;
	@%p1 bra 	$L__BB1_17;
	mul.wide.u32 	%rd10, %r49, 8;
	add.s64 	%rd11, %rd3, %rd10;
	ld.global.u32 	%r37, [%rd11];
	setp.lt.s32 	%p2, %r28, 1;
	mul.lo.s32 	%r5, %r28, %r37;
	add.s32 	%r38, %r3, %r49;
	mul.lo.s32 	%r6, %r38, %r28;
	@%p2 bra 	$L__BB1_17;
	and.b32  	%r7, %r28, 15;
	add.s32 	%r8, %r7, -1;
	and.b32  	%r9, %r28, 7;
	add.s32 	%r10, %r9, -1;
	and.b32  	%r11, %r28, 2147483632;
	and.b32  	%r12, %r28, 3;
	neg.s32 	%r13, %r11;
	add.s64 	%rd4, %rd2, 7;
	mov.u32 	%r39, %nctaid.x;
	mul.lo.s32 	%r14, %r1, %r39;
$L__BB1_3:
	setp.lt.u32 	%p3, %r28, 16;
	mov.b32 	%r54, 0;
	@%p3 bra 	$L__BB1_6;
	mov.b32 	%r52, 0;
	mov.u32 	%r50, %r5;
	mov.u32 	%r51, %r13;
$L__BB1_5:
	.pragma "nounroll";
	cvt.s64.s32 	%rd12, %r50;
	add.s64 	%rd13, %rd4, %rd12;
	ld.global.u8 	%rs1, [%rd13+-7];
	add.s32 	%r42, %r52, %r6;
	cvt.s64.s32 	%rd14, %r42;
	add.s64 	%rd15, %rd1, %rd14;
	st.global.u8 	[%rd15], %rs1;
	ld.global.u8 	%rs2, [%rd13+-6];
	st.global.u8 	[%rd15+1], %rs2;
	ld.global.u8 	%rs3, [%rd13+-5];
	st.global.u8 	[%rd15+2], %rs3;
	ld.global.u8 	%rs4, [%rd13+-4];
	st.global.u8 	[%rd15+3], %rs4;
	ld.global.u8 	%rs5, [%rd13+-3];
	st.global.u8 	[%rd15+4], %rs5;
	ld.global.u8 	%rs6, [%rd13+-2];
	st.global.u8 	[%rd15+5], %rs6;
	ld.global.u8 	%rs7, [%rd13+-1];
	st.global.u8 	[%rd15+6], %rs7;
	ld.global.u8 	%rs8, [%rd13];
	st.global.u8 	[%rd15+7], %rs8;
	ld.global.u8 	%rs9, [%rd13+1];
	st.global.u8 	[%rd15+8], %rs9;
	ld.global.u8 	%rs10, [%rd13+2];
	st.global.u8 	[%rd15+9], %rs10;
	ld.global.u8 	%rs11, [%rd13+3];
	st.global.u8 	[%rd15+10], %rs11;
	ld.global.u8 	%rs12, [%rd13+4];
	st.global.u8 	[%rd15+11], %rs12;
	ld.global.u8 	%rs13, [%rd13+5];
	st.global.u8 	[%rd15+12], %rs13;
	ld.global.u8 	%rs14, [%rd13+6];
	st.global.u8 	[%rd15+13], %rs14;
	ld.global.u8 	%rs15, [%rd13+7];
	st.global.u8 	[%rd15+14], %rs15;
	ld.global.u8 	%rs16, [%rd13+8];
	st.global.u8 	[%rd15+15], %rs16;
	add.s32 	%r52, %r52, 16;
	add.s32 	%r51, %r51, 16;
	add.s32 	%r50, %r50, 16;
	setp.ne.s32 	%p4, %r51, 0;
	mov.u32 	%r54, %r11;
	@%p4 bra 	$L__BB1_5;
$L__BB1_6:
	setp.eq.s32 	%p5, %r7, 0;
	@%p5 bra 	$L__BB1_16;
	setp.lt.u32 	%p6, %r8, 7;
	@%p6 bra 	$L__BB1_9;
	add.s32 	%r43, %r54, %r5;
	cvt.s64.s32 	%rd16, %r43;
	add.s64 	%rd17, %rd2, %rd16;
	ld.global.u8 	%rs17, [%rd17];
	add.s32 	%r44, %r54, %r6;
	cvt.s64.s32 	%rd18, %r44;
	add.s64 	%rd19, %rd1, %rd18;
	st.global.u8 	[%rd19], %rs17;
	ld.global.u8 	%rs18, [%rd17+1];
	st.global.u8 	[%rd19+1], %rs18;
	ld.global.u8 	%rs19, [%rd17+2];
	st.global.u8 	[%rd19+2], %rs19;
	ld.global.u8 	%rs20, [%rd17+3];
	st.global.u8 	[%rd19+3], %rs20;
	ld.global.u8 	%rs21, [%rd17+4];
	st.global.u8 	[%rd19+4], %rs21;
	ld.global.u8 	%rs22, [%rd17+5];
	st.global.u8 	[%rd19+5], %rs22;
	ld.global.u8 	%rs23, [%rd17+6];
	st.global.u8 	[%rd19+6], %rs23;
	ld.global.u8 	%rs24, [%rd17+7];
	st.global.u8 	[%rd19+7], %rs24;
	add.s32 	%r54, %r54, 8;
$L__BB1_9:
	setp.eq.s32 	%p7, %r9, 0;
	@%p7 bra 	$L__BB1_16;
	setp.lt.u32 	%p8, %r10, 3;
	@%p8 bra 	$L__BB1_12;
	add.s32 	%r45, %r54, %r5;
	cvt.s64.s32 	%rd20, %r45;
	add.s64 	%rd21, %rd2, %rd20;
	ld.global.u8 	%rs25, [%rd21];
	add.s32 	%r46, %r54, %r6;
	cvt.s64.s32 	%rd22, %r46;
	add.s64 	%rd23, %rd1, %rd22;
	st.global.u8 	[%rd23], %rs25;
	ld.global.u8 	%rs26, [%rd21+1];
	st.global.u8 	[%rd23+1], %rs26;
	ld.global.u8 	%rs27, [%rd21+2];
	st.global.u8 	[%rd23+2], %rs27;
	ld.global.u8 	%rs28, [%rd21+3];
	st.global.u8 	[%rd23+3], %rs28;
	add.s32 	%r54, %r54, 4;
$L__BB1_12:
	setp.eq.s32 	%p9, %r12, 0;
	@%p9 bra 	$L__BB1_16;
	setp.eq.s32 	%p10, %r12, 1;
	add.s32 	%r47, %r54, %r5;
	cvt.s64.s32 	%rd24, %r47;
	add.s64 	%rd5, %rd2, %rd24;
	ld.global.u8 	%rs29, [%rd5];
	add.s32 	%r48, %r54, %r6;
	cvt.s64.s32 	%rd25, %r48;
	add.s64 	%rd6, %rd1, %rd25;
	st.global.u8 	[%rd6], %rs29;
	@%p10 bra 	$L__BB1_16;
	setp.eq.s32 	%p11, %r12, 2;
	ld.global.u8 	%rs30, [%rd5+1];
	st.global.u8 	[%rd6+1], %rs30;
	@%p11 bra 	$L__BB1_16;
	ld.global.u8 	%rs31, [%rd5+2];
	st.global.u8 	[%rd6+2], %rs31;
$L__BB1_16:
	add.s32 	%r49, %r49, %r14;
	setp.lt.u32 	%p12, %r49, %r4;
	@%p12 bra 	$L__BB1_3;
$L__BB1_17:
	ret;

}


// ===== COMPILED SASS (sm_100) =====

	.target	sm_100

	.elftype	@"ET_EXEC"


//--------------------- .note.nv.tkinfo           --------------------------
	.section	.note.nv.tkinfo,"",@"SHT_NOTE"
	.sectionflags	@"SHF_NOTE_NV_TKINFO"
	.tkinfo
        /*0018*/ 	.word	0x00000002
        /*0030*/ 	.string	""
        /*0030*/ 	.string	"ptxas"
        /*0030*/ 	.string	"Cuda compilation tools, release 13.0, V13.0.88"
        /*0030*/ 	.string	"Build cuda_13.0.r13.0/compiler.36424714_0"
        /*0030*/ 	.string	"-arch sm_100 -m 64 "



//--------------------- .note.nv.cuinfo           --------------------------
	.section	.note.nv.cuinfo,"",@"SHT_NOTE"
	.sectionflags	@"SHF_NOTE_NV_CUINFO"
        /*0018*/ 	.short	0x0002
        /*001a*/ 	.short	0x0064
        /*001c*/ 	.short	0x0082
	.zero		2


//--------------------- .nv.info                  --------------------------
	.section	.nv.info,"",@"SHT_CUDA_INFO"
	.align	4


	//----- nvinfo : EIATTR_REGCOUNT
	.align		4
        /*0000*/ 	.byte	0x04, 0x2f
        /*0002*/ 	.short	(.L_1 - .L_0)
	.align		4
.L_0:
        /*0004*/ 	.word	index@(_Z14fitness_kerneliiiiPhPdS0_)
        /*0008*/ 	.word	0x00000020


	//----- nvinfo : EIATTR_FRAME_SIZE
	.align		4
.L_1:
        /*000c*/ 	.byte	0x04, 0x11
        /*000e*/ 	.short	(.L_3 - .L_2)
	.align		4
.L_2:
        /*0010*/ 	.word	index@(_Z14fitness_kerneliiiiPhPdS0_)
        /*0014*/ 	.word	0x00000000


	//----- nvinfo : EIATTR_REGCOUNT
	.align		4
.L_3:
        /*0018*/ 	.byte	0x04, 0x2f
        /*001a*/ 	.short	(.L_5 - .L_4)
	.align		4
.L_4:
        /*001c*/ 	.word	index@(_Z14parents_kerneliiiPhS_iPy)
        /*0020*/ 	.word	0x00000020


	//----- nvinfo : EIATTR_FRAME_SIZE
	.align		4
.L_5:
        /*0024*/ 	.byte	0x04, 0x11
        /*0026*/ 	.short	(.L_7 - .L_6)
	.align		4
.L_6:
        /*0028*/ 	.word	index@(_Z14parents_kerneliiiPhS_iPy)
        /*002c*/ 	.word	0x00000000


	//----- nvinfo : EIATTR_MIN_STACK_SIZE
	.align		4
.L_7:
        /*0030*/ 	.byte	0x04, 0x12
        /*0032*/ 	.short	(.L_9 - .L_8)
	.align		4
.L_8:
        /*0034*/ 	.word	index@(_Z14parents_kerneliiiPhS_iPy)
        /*0038*/ 	.word	0x00000000


	//----- nvinfo : EIATTR_MIN_STACK_SIZE
	.align		4
.L_9:
        /*003c*/ 	.byte	0x04, 0x12
        /*003e*/ 	.short	(.L_11 - .L_10)
	.align		4
.L_10:
        /*0040*/ 	.word	index@(_Z14fitness_kerneliiiiPhPdS0_)
        /*0044*/ 	.word	0x00000000
.L_11:


//--------------------- .nv.compat                --------------------------
	.section	.nv.compat,"",@"SHT_CUDA_COMPAT_INFO"
	.align	4
        /*0000*/ 	.byte	0x02, 0x09, 0x00, 0x00, 0x02, 0x02, 0x01, 0x00, 0x02, 0x05, 0x05, 0x00, 0x03, 0x07, 0x01, 0x01
        /*0010*/ 	.byte	0x02, 0x03, 0x00, 0x00, 0x02, 0x06, 0x01, 0x00, 0x04, 0x0b, 0x08, 0x00, 0x01, 0x00, 0x00, 0x00
        /*0020*/ 	.byte	0x00, 0x00, 0x00, 0x00


//--------------------- .nv.info._Z14parents_kerneliiiPhS_iPy --------------------------
	.section	.nv.info._Z14parents_kerneliiiPhS_iPy,"",@"SHT_CUDA_INFO"
	.sectionflags	@""
	.align	4


	//----- nvinfo : EIATTR_CUDA_API_VERSION
	.align		4
        /*0000*/ 	.byte	0x04, 0x37
        /*0002*/ 	.short	(.L_13 - .L_12)
.L_12:
        /*0004*/ 	.word	0x00000082


	//----- nvinfo : EIATTR_KPARAM_INFO
	.align		4
.L_13:
        /*0008*/ 	.byte	0x04, 0x17
        /*000a*/ 	.short	(.L_15 - .L_14)
.L_14:
        /*000c*/ 	.word	0x00000000
        /*0010*/ 	.short	0x0006
        /*0012*/ 	.short	0x0028
        /*0014*/ 	.byte	0x00, 0xf5, 0x21, 0x00


	//----- nvinfo : EIATTR_KPARAM_INFO
	.align		4
.L_15:
        /*0018*/ 	.byte	0x04, 0x17
        /*001a*/ 	.short	(.L_17 - .L_16)
.L_16:
        /*001c*/ 	.word	0x00000000
        /*0020*/ 	.short	0x0005
        /*0022*/ 	.short	0x0020
        /*0024*/ 	.byte	0x00, 0xf0, 0x11, 0x00


	//----- nvinfo : EIATTR_KPARAM_INFO
	.align		4
.L_17:
        /*0028*/ 	.byte	0x04, 0x17
        /*002a*/ 	.short	(.L_19 - .L_18)
.L_18:
        /*002c*/ 	.word	0x00000000
        /*0030*/ 	.short	0x0004
        /*0032*/ 	.short	0x0018
        /*0034*/ 	.byte	0x00, 0xf5, 0x21, 0x00


	//----- nvinfo : EIATTR_KPARAM_INFO
	.align		4
.L_19:
        /*0038*/ 	.byte	0x04, 0x17
        /*003a*/ 	.short	(.L_21 - .L_20)
.L_20:
        /*003c*/ 	.word	0x00000000
        /*0040*/ 	.short	0x0003
        /*0042*/ 	.short	0x0010
        /*0044*/ 	.byte	0x00, 0xf5, 0x21, 0x00


	//----- nvinfo : EIATTR_KPARAM_INFO
	.align		4
.L_21:
        /*0048*/ 	.byte	0x04, 0x17
        /*004a*/ 	.short	(.L_23 - .L_22)
.L_22:
        /*004c*/ 	.word	0x00000000
        /*0050*/ 	.short	0x0002
        /*0052*/ 	.short	0x0008
        /*0054*/ 	.byte	0x00, 0xf0, 0x11, 0x00


	//----- nvinfo : EIATTR_KPARAM_INFO
	.align		4
.L_23:
        /*0058*/ 	.byte	0x04, 0x17
        /*005a*/ 	.short	(.L_25 - .L_24)
.L_24:
        /*005c*/ 	.word	0x00000000
        /*0060*/ 	.short	0x0001
        /*0062*/ 	.short	0x0004
        /*0064*/ 	.byte	0x00, 0xf0, 0x11, 0x00


	//----- nvinfo : EIATTR_KPARAM_INFO
	.align		4
.L_25:
        /*0068*/ 	.byte	0x04, 0x17
        /*006a*/ 	.short	(.L_27 - .L_26)
.L_26:
        /*006c*/ 	.word	0x00000000
        /*0070*/ 	.short	0x0000
        /*0072*/ 	.short	0x0000
        /*0074*/ 	.byte	0x00, 0xf0, 0x11, 0x00


	//----- nvinfo : EIATTR_SPARSE_MMA_MASK
	.align		4
.L_27:
        /*0078*/ 	.byte	0x03, 0x50
        /*007a*/ 	.short	0x0000


	//----- nvinfo : EIATTR_MAXREG_COUNT
	.align		4
        /*007c*/ 	.byte	0x03, 0x1b
        /*007e*/ 	.short	0x00ff


	//----- nvinfo : EIATTR_MERCURY_ISA_VERSION
	.align		4
        /*0080*/ 	.byte	0x03, 0x5f
        /*0082*/ 	.short	0x0101


	//----- nvinfo : EIATTR_VRC_CTA_INIT_COUNT
	.align		4
        /*0084*/ 	.byte	0x02, 0x4a
	.zero		1
	.zero		1


	//----- nvinfo : EIATTR_EXIT_INSTR_OFFSETS
	.align		4
        /*0088*/ 	.byte	0x04, 0x1c
        /*008a*/ 	.short	(.L_29 - .L_28)


	//   ....[0]....
.L_28:
        /*008c*/ 	.word	0x00000340


	//   ....[1]....
        /*0090*/ 	.word	0x00000370


	//   ....[2]....
        /*0094*/ 	.word	0x00000c30


	//----- nvinfo : EIATTR_CRS_STACK_SIZE
	.align		4
.L_29:
        /*0098*/ 	.byte	0x04, 0x1e
        /*009a*/ 	.short	(.L_31 - .L_30)
.L_30:
        /*009c*/ 	.word	0x00000000


	//----- nvinfo : EIATTR_CBANK_PARAM_SIZE
	.align		4
.L_31:
        /*00a0*/ 	.byte	0x03, 0x19
        /*00a2*/ 	.short	0x0030


	//----- nvinfo : EIATTR_PARAM_CBANK
	.align		4
        /*00a4*/ 	.byte	0x04, 0x0a
        /*00a6*/ 	.short	(.L_33 - .L_32)
	.align		4
.L_32:
        /*00a8*/ 	.word	index@(.nv.constant0._Z14parents_kerneliiiPhS_iPy)
        /*00ac*/ 	.short	0x0380
        /*00ae*/ 	.short	0x0030


	//----- nvinfo : EIATTR_SW_WAR
	.align		4
.L_33:
        /*00b0*/ 	.byte	0x04, 0x36
        /*00b2*/ 	.short	(.L_35 - .L_34)
.L_34:
        /*00b4*/ 	.word	0x00000008
.L_35:


//--------------------- .nv.info._Z14fitness_kerneliiiiPhPdS0_ --------------------------
	.section	.nv.info._Z14fitness_kerneliiiiPhPdS0_,"",@"SHT_CUDA_INFO"
	.sectionflags	@""
	.align	4


	//----- nvinfo : EIATTR_CUDA_API_VERSION
	.align		4
        /*0000*/ 	.byte	0x04, 0x37
        /*0002*/ 	.short	(.L_37 - .L_36)
.L_36:
        /*0004*/ 	.word	0x00000082


	//----- nvinfo : EIATTR_KPARAM_INFO
	.align		4
.L_37:
        /*0008*/ 	.byte	0x04, 0x17
        /*000a*/ 	.short	(.L_39 - .L_38)
.L_38:
        /*000c*/ 	.word	0x00000000
        /*0010*/ 	.short	0x0006
        /*0012*/ 	.short	0x0020
        /*0014*/ 	.byte	0x00, 0xf5, 0x21, 0x00


	//----- nvinfo : EIATTR_KPARAM_INFO
	.align		4
.L_39:
        /*0018*/ 	.byte	0x04, 0x17
        /*001a*/ 	.short	(.L_41 - .L_40)
.L_40:
        /*001c*/ 	.word	0x00000000
        /*0020*/ 	.short	0x0005
        /*0022*/ 	.short	0x0018
        /*0024*/ 	.byte	0x00, 0xf5, 0x21, 0x00


	//----- nvinfo : EIATTR_KPARAM_INFO
	.align		4
.L_41:
        /*0028*/ 	.byte	0x04, 0x17
        /*002a*/ 	.short	(.L_43 - .L_42)
.L_42:
        /*002c*/ 	.word	0x00000000
        /*0030*/ 	.short	0x0004
        /*0032*/ 	.short	0x0010
        /*0034*/ 	.byte	0x00, 0xf5, 0x21, 0x00


	//----- nvinfo : EIATTR_KPARAM_INFO
	.align		4
.L_43:
        /*0038*/ 	.byte	0x04, 0x17
        /*003a*/ 	.short	(.L_45 - .L_44)
.L_44:
        /*003c*/ 	.word	0x00000000
        /*0040*/ 	.short	0x0003
        /*0042*/ 	.short	0x000c
        /*0044*/ 	.byte	0x00, 0xf0, 0x11, 0x00


	//----- nvinfo : EIATTR_KPARAM_INFO
	.align		4
.L_45:
        /*0048*/ 	.byte	0x04, 0x17
        /*004a*/ 	.short	(.L_47 - .L_46)
.L_46:
        /*004c*/ 	.word	0x00000000
        /*0050*/ 	.short	0x0002
        /*0052*/ 	.short	0x0008
        /*0054*/ 	.byte	0x00, 0xf0, 0x11, 0x00


	//----- nvinfo : EIATTR_KPARAM_INFO
	.align		4
.L_47:
        /*0058*/ 	.byte	0x04, 0x17
        /*005a*/ 	.short	(.L_49 - .L_48)
.L_48:
        /*005c*/ 	.word	0x00000000
        /*0060*/ 	.short	0x0001
        /*0062*/ 	.short	0x0004
        /*0064*/ 	.byte	0x00, 0xf0, 0x11, 0x00


	//----- nvinfo : EIATTR_KPARAM_INFO
	.align		4
.L_49:
        /*0068*/ 	.byte	0x04, 0x17
        /*006a*/ 	.short	(.L_51 - .L_50)
.L_50:
        /*006c*/ 	.word	0x00000000
        /*0070*/ 	.short	0x0000
        /*0072*/ 	.short	0x0000
        /*0074*/ 	.byte	0x00, 0xf0, 0x11, 0x00


	//----- nvinfo : EIATTR_SPARSE_MMA_MASK
	.align		4
.L_51:
        /*0078*/ 	.byte	0x03, 0x50
        /*007a*/ 	.short	0x0000


	//----- nvinfo : EIATTR_MAXREG_COUNT
	.align		4
        /*007c*/ 	.byte	0x03, 0x1b
        /*007e*/ 	.short	0x00ff


	//----- nvinfo : EIATTR_MERCURY_ISA_VERSION
	.align		4
        /*0080*/ 	.byte	0x03, 0x5f
        /*0082*/ 	.short	0x0101


	//----- nvinfo : EIATTR_VRC_CTA_INIT_COUNT
	.align		4
        /*0084*/ 	.byte	0x02, 0x4a
	.zero		1
	.zero		1


	//----- nvinfo : EIATTR_EXIT_INSTR_OFFSETS
	.align		4
        /*0088*/ 	.byte	0x04, 0x1c
        /*008a*/ 	.short	(.L_53 - .L_52)


	//   ....[0]....
.L_52:
        /*008c*/ 	.word	0x000001f0


	//   ....[1]....
        /*0090*/ 	.word	0x000003d0


	//   ....[2]....
        /*0094*/ 	.word	0x00001040


	//----- nvinfo : EIATTR_CRS_STACK_SIZE
	.align		4
.L_53:
        /*0098*/ 	.byte	0x04, 0x1e
        /*009a*/ 	.short	(.L_55 - .L_54)
.L_54:
        /*009c*/ 	.word	0x00000000


	//----- nvinfo : EIATTR_CBANK_PARAM_SIZE
	.align		4
.L_55:
        /*00a0*/ 	.byte	0x03, 0x19
        /*00a2*/ 	.short	0x0028


	//----- nvinfo : EIATTR_PARAM_CBANK
	.align		4
        /*00a4*/ 	.byte	0x04, 0x0a
        /*00a6*/ 	.short	(.L_57 - .L_56)
	.align		4
.L_56:
        /*00a8*/ 	.word	index@(.nv.constant0._Z14fitness_kerneliiiiPhPdS0_)
        /*00ac*/ 	.short	0x0380
        /*00ae*/ 	.short	0x0028


	//----- nvinfo : EIATTR_SW_WAR
	.align		4
.L_57:
        /*00b0*/ 	.byte	0x04, 0x36
        /*00b2*/ 	.short	(.L_59 - .L_58)
.L_58:
        /*00b4*/ 	.word	0x00000008
.L_59:


//--------------------- .nv.callgraph             --------------------------
	.section	.nv.callgraph,"",@"SHT_CUDA_CALLGRAPH"
	.align	4
	.sectionentsize	8
	.align		4
        /*0000*/ 	.word	0x00000000
	.align		4
        /*0004*/ 	.word	0xffffffff
	.align		4
        /*0008*/ 	.word	0x00000000
	.align		4
        /*000c*/ 	.word	0xfffffffe
	.align		4
        /*0010*/ 	.word	0x00000000
	.align		4
        /*0014*/ 	.word	0xfffffffd
	.align		4
        /*0018*/ 	.word	0x00000000
	.align		4
        /*001c*/ 	.word	0xfffffffc


//--------------------- .text._Z14parents_kerneliiiPhS_iPy --------------------------
	.section	.text._Z14parents_kerneliiiPhS_iPy,"ax",@progbits
	.align	128
        .global         _Z14parents_kerneliiiPhS_iPy
        .type           _Z14parents_kerneliiiPhS_iPy,@function
        .size           _Z14parents_kerneliiiPhS_iPy,(.L_x_16 - _Z14parents_kerneliiiPhS_iPy)
        .other          _Z14parents_kerneliiiPhS_iPy,@"STO_CUDA_ENTRY STV_DEFAULT"
_Z14parents_kerneliiiPhS_iPy:
.text._Z14parents_kerneliiiPhS_iPy:
[----:B------:R-:W-:Y:S08]  /*0000*/  LDC R1, c[0x0][0x37c] ;  /* 0x0000df00ff017b82 */ /* 0x000ff00000000800 */
[----:B------:R-:W0:Y:S01]  /*0010*/  LDC.64 R2, c[0x0][0x380] ;  /* 0x0000e000ff027b82 */ /* 0x000e220000000a00 */
[----:B------:R-:W1:Y:S01]  /*0020*/  LDCU UR5, c[0x0][0x3a0] ;  /* 0x00007400ff0577ac */ /* 0x000e620008000800 */
[----:B------:R-:W2:Y:S06]  /*0030*/  S2R R11, SR_TID.X ;  /* 0x00000000000b7919 */ /* 0x000eac0000002100 */
[----:B------:R-:W2:Y:S08]  /*0040*/  S2UR UR4, SR_CTAID.X ;  /* 0x00000000000479c3 */ /* 0x000eb00000002500 */
[----:B------:R-:W2:Y:S01]  /*0050*/  LDC R14, c[0x0][0x360] ;  /* 0x0000d800ff0e7b82 */ /* 0x000ea20000000800 */
[----:B-1----:R-:W1:Y:S01]  /*0060*/  I2F.U32.RP R9, UR5 ;  /* 0x0000000500097d06 */ /* 0x002e620008209000 */
[----:B0-----:R-:W-:-:S07]  /*0070*/  IABS R0, R2 ;  /* 0x0000000200007213 */ /* 0x001fce0000000000 */
[----:B------:R-:W0:Y:S08]  /*0080*/  I2F.RP R8, R0 ;  /* 0x0000000000087306 */ /* 0x000e300000209400 */
[----:B-1----:R-:W1:Y:S08]  /*0090*/  MUFU.RCP R9, R9 ;  /* 0x0000000900097308 */ /* 0x002e700000001000 */
[----:B0-----:R-:W0:Y:S01]  /*00a0*/  MUFU.RCP R8, R8 ;  /* 0x0000000800087308 */ /* 0x001e220000001000 */
[----:B-1----:R-:W-:Y:S01]  /*00b0*/  VIADD R4, R9, 0xffffffe ;  /* 0x0ffffffe09047836 */ /* 0x002fe20000000000 */
[----:B------:R-:W-:-:S02]  /*00c0*/  IABS R9, R3 ;  /* 0x0000000300097213 */ /* 0x000fc40000000000 */
[----:B------:R-:W-:-:S04]  /*00d0*/  LOP3.LUT R3, R3, R2, RZ, 0x3c, !PT ;  /* 0x0000000203037212 */ /* 0x000fc800078e3cff */
[----:B------:R1:W3:Y:S01]  /*00e0*/  F2I.FTZ.U32.TRUNC.NTZ R5, R4 ;  /* 0x0000000400057305 */ /* 0x0002e2000021f000 */
[----:B------:R-:W-:Y:S01]  /*00f0*/  ISETP.GE.AND P1, PT, R3, RZ, PT ;  /* 0x000000ff0300720c */ /* 0x000fe20003f26270 */
[----:B0-----:R-:W-:-:S06]  /*0100*/  VIADD R6, R8, 0xffffffe ;  /* 0x0ffffffe08067836 */ /* 0x001fcc0000000000 */
[----:B------:R0:W4:Y:S01]  /*0110*/  F2I.FTZ.U32.TRUNC.NTZ R7, R6 ;  /* 0x0000000600077305 */ /* 0x000122000021f000 */
[----:B-1----:R-:W-:Y:S02]  /*0120*/  IMAD.MOV.U32 R4, RZ, RZ, RZ ;  /* 0x000000ffff047224 */ /* 0x002fe400078e00ff */
[----:B---3--:R-:W-:Y:S02]  /*0130*/  IMAD.MOV R8, RZ, RZ, -R5 ;  /* 0x000000ffff087224 */ /* 0x008fe400078e0a05 */
[----:B0-----:R-:W-:Y:S02]  /*0140*/  IMAD.MOV.U32 R6, RZ, RZ, RZ ;  /* 0x000000ffff067224 */ /* 0x001fe400078e00ff */
[----:B----4-:R-:W-:-:S04]  /*0150*/  IMAD.MOV R13, RZ, RZ, -R7 ;  /* 0x000000ffff0d7224 */ /* 0x010fc800078e0a07 */
[----:B------:R-:W-:-:S04]  /*0160*/  IMAD R13, R13, R0, RZ ;  /* 0x000000000d0d7224 */ /* 0x000fc800078e02ff */
[----:B------:R-:W-:-:S04]  /*0170*/  IMAD.HI.U32 R6, R7, R13, R6 ;  /* 0x0000000d07067227 */ /* 0x000fc800078e0006 */
[----:B------:R-:W-:Y:S02]  /*0180*/  IMAD.MOV.U32 R7, RZ, RZ, R8 ;  /* 0x000000ffff077224 */ /* 0x000fe400078e0008 */
[----:B------:R-:W-:-:S04]  /*0190*/  IMAD.HI.U32 R6, R6, R9, RZ ;  /* 0x0000000906067227 */ /* 0x000fc800078e00ff */
[----:B------:R-:W-:-:S04]  /*01a0*/  IMAD R7, R7, UR5, RZ ;  /* 0x0000000507077c24 */ /* 0x000fc8000f8e02ff */
[----:B------:R-:W-:Y:S01]  /*01b0*/  IMAD.HI.U32 R4, R5, R7, R4 ;  /* 0x0000000705047227 */ /* 0x000fe200078e0004 */
[----:B------:R-:W-:-:S03]  /*01c0*/  IADD3 R5, PT, PT, -R6, RZ, RZ ;  /* 0x000000ff06057210 */ /* 0x000fc60007ffe1ff */
[----:B--2---:R-:W-:Y:S02]  /*01d0*/  IMAD R7, R14, UR4, R11 ;  /* 0x000000040e077c24 */ /* 0x004fe4000f8e020b */
[----:B------:R-:W-:Y:S02]  /*01e0*/  IMAD R5, R0, R5, R9 ;  /* 0x0000000500057224 */ /* 0x000fe400078e0209 */
[----:B------:R-:W-:-:S03]  /*01f0*/  IMAD.HI.U32 R4, R4, R7, RZ ;  /* 0x0000000704047227 */ /* 0x000fc600078e00ff */
[----:B------:R-:W-:Y:S01]  /*0200*/  ISETP.GT.U32.AND P2, PT, R0, R5, PT ;  /* 0x000000050000720c */ /* 0x000fe20003f44070 */
[----:B------:R-:W-:-:S04]  /*0210*/  IMAD.MOV R8, RZ, RZ, -R4 ;  /* 0x000000ffff087224 */ /* 0x000fc800078e0a04 */
[----:B------:R-:W-:-:S05]  /*0220*/  IMAD R8, R8, UR5, R7 ;  /* 0x0000000508087c24 */ /* 0x000fca000f8e0207 */
[----:B------:R-:W-:-:S03]  /*0230*/  ISETP.GE.U32.AND P0, PT, R8, UR5, PT ;  /* 0x0000000508007c0c */ /* 0x000fc6000bf06070 */
[----:B------:R-:W-:Y:S02]  /*0240*/  @!P2 IMAD.IADD R5, R5, 0x1, -R0 ;  /* 0x000000010505a824 */ /* 0x000fe400078e0a00 */
[----:B------:R-:W-:Y:S01]  /*0250*/  @!P2 VIADD R6, R6, 0x1 ;  /* 0x000000010606a836 */ /* 0x000fe20000000000 */
[C---:B------:R-:W-:Y:S02]  /*0260*/  ISETP.NE.AND P2, PT, R2.reuse, RZ, PT ;  /* 0x000000ff0200720c */ /* 0x040fe40003f45270 */
[----:B------:R-:W-:Y:S01]  /*0270*/  ISETP.GE.U32.AND P4, PT, R5, R0, PT ;  /* 0x000000000500720c */ /* 0x000fe20003f86070 */
[----:B------:R-:W-:-:S04]  /*0280*/  IMAD R0, R2, UR5, RZ ;  /* 0x0000000502007c24 */ /* 0x000fc8000f8e02ff */
[----:B------:R-:W-:Y:S01]  /*0290*/  @P0 VIADD R8, R8, -UR5 ;  /* 0x8000000508080c36 */ /* 0x000fe20008000000 */
[----:B------:R-:W-:Y:S02]  /*02a0*/  ISETP.GE.U32.AND P5, PT, R7, R0, PT ;  /* 0x000000000700720c */ /* 0x000fe40003fa6070 */
[----:B------:R-:W-:Y:S02]  /*02b0*/  @P0 IADD3 R4, PT, PT, R4, 0x1, RZ ;  /* 0x0000000104040810 */ /* 0x000fe40007ffe0ff */
[----:B------:R-:W-:-:S03]  /*02c0*/  ISETP.GE.U32.AND P3, PT, R8, UR5, PT ;  /* 0x0000000508007c0c */ /* 0x000fc6000bf66070 */
[----:B------:R-:W-:Y:S01]  /*02d0*/  @P4 VIADD R6, R6, 0x1 ;  /* 0x0000000106064836 */ /* 0x000fe20000000000 */
[----:B------:R-:W-:-:S03]  /*02e0*/  ISETP.NE.U32.AND P4, PT, RZ, UR5, PT ;  /* 0x00000005ff007c0c */ /* 0x000fc6000bf85070 */
[----:B------:R-:W-:Y:S01]  /*02f0*/  @!P1 IMAD.MOV R6, RZ, RZ, -R6 ;  /* 0x000000ffff069224 */ /* 0x000fe200078e0a06 */
[----:B------:R-:W-:-:S05]  /*0300*/  @!P2 LOP3.LUT R6, RZ, R2, RZ, 0x33, !PT ;  /* 0x00000002ff06a212 */ /* 0x000fca00078e33ff */
[----:B------:R-:W-:Y:S02]  /*0310*/  @P3 VIADD R4, R4, 0x1 ;  /* 0x0000000104043836 */ /* 0x000fe40000000000 */
[----:B------:R-:W-:Y:S02]  /*0320*/  VIADD R5, R6, -UR5 ;  /* 0x8000000506057c36 */ /* 0x000fe40008000000 */
[----:B------:R-:W-:Y:S01]  /*0330*/  @!P4 LOP3.LUT R4, RZ, UR5, RZ, 0x33, !PT ;  /* 0x00000005ff04cc12 */ /* 0x000fe2000f8e33ff */
[----:B------:R-:W-:Y:S06]  /*0340*/  @P5 EXIT ;  /* 0x000000000000594d */ /* 0x000fec0003800000 */
[----:B------:R-:W0:Y:S02]  /*0350*/  LDC R11, c[0x0][0x388] ;  /* 0x0000e200ff0b7b82 */ /* 0x000e240000000800 */
[----:B0-----:R-:W-:-:S13]  /*0360*/  ISETP.GE.AND P0, PT, R11, 0x1, PT ;  /* 0x000000010b00780c */ /* 0x001fda0003f06270 */
[----:B------:R-:W-:Y:S05]  /*0370*/  @!P0 EXIT ;  /* 0x000000000000894d */ /* 0x000fea0003800000 */
[----:B------:R-:W0:Y:S01]  /*0380*/  LDC.64 R2, c[0x0][0x3a8] ;  /* 0x0000ea00ff027b82 */ /* 0x000e220000000a00 */
[----:B------:R-:W1:Y:S01]  /*0390*/  LDCU.64 UR6, c[0x0][0x358] ;  /* 0x00006b00ff0677ac */ /* 0x000e620008000a00 */
[----:B0-----:R-:W-:-:S06]  /*03a0*/  IMAD.WIDE.U32 R2, R7, 0x8, R2 ;  /* 0x0000000807027825 */ /* 0x001fcc00078e0002 */
[----:B-1----:R-:W2:Y:S01]  /*03b0*/  LDG.E R2, desc[UR6][R2.64] ;  /* 0x0000000602027981 */ /* 0x002ea2000c1e1900 */
[----:B------:R-:W0:Y:S01]  /*03c0*/  LDCU UR4, c[0x0][0x370] ;  /* 0x00006e00ff0477ac */ /* 0x000e220008000800 */
[C---:B------:R-:W-:Y:S01]  /*03d0*/  LOP3.LUT R6, R11.reuse, 0xf, RZ, 0xc0, !PT ;  /* 0x0000000f0b067812 */ /* 0x040fe200078ec0ff */
[----:B------:R-:W-:Y:S01]  /*03e0*/  IMAD R12, R4, R5, RZ ;  /* 0x00000005040c7224 */ /* 0x000fe200078e02ff */
[----:B------:R-:W-:-:S03]  /*03f0*/  LOP3.LUT R8, R11, 0x7, RZ, 0xc0, !PT ;  /* 0x000000070b087812 */ /* 0x000fc600078ec0ff */
[----:B------:R-:W-:Y:S01]  /*0400*/  VIADD R9, R6, 0xffffffff ;  /* 0xffffffff06097836 */ /* 0x000fe20000000000 */
[----:B------:R-:W-:Y:S01]  /*0410*/  IADD3 R12, PT, PT, R7, R12, RZ ;  /* 0x0000000c070c7210 */ /* 0x000fe20007ffe0ff */
[----:B------:R-:W-:-:S03]  /*0420*/  VIADD R10, R8, 0xffffffff ;  /* 0xffffffff080a7836 */ /* 0x000fc60000000000 */
[----:B------:R-:W-:Y:S02]  /*0430*/  ISETP.GE.U32.AND P1, PT, R9, 0x7, PT ;  /* 0x000000070900780c */ /* 0x000fe40003f26070 */
[C---:B------:R-:W-:Y:S02]  /*0440*/  LOP3.LUT R9, R11.reuse, 0x7ffffff0, RZ, 0xc0, !PT ;  /* 0x7ffffff00b097812 */ /* 0x040fe400078ec0ff */
[----:B------:R-:W-:Y:S01]  /*0450*/  ISETP.GE.U32.AND P0, PT, R10, 0x3, PT ;  /* 0x000000030a00780c */ /* 0x000fe20003f06070 */
[----:B0-----:R-:W-:Y:S02]  /*0460*/  IMAD R14, R14, UR4, RZ ;  /* 0x000000040e0e7c24 */ /* 0x001fe4000f8e02ff */
[----:B------:R-:W-:Y:S02]  /*0470*/  IMAD.MOV R13, RZ, RZ, -R9 ;  /* 0x000000ffff0d7224 */ /* 0x000fe400078e0a09 */
[----:B--2---:R-:W-:Y:S01]  /*0480*/  IMAD R10, R2, R11, RZ ;  /* 0x0000000b020a7224 */ /* 0x004fe200078e02ff */
[----:B------:R-:W-:-:S07]  /*0490*/  LOP3.LUT R11, R11, 0x3, RZ, 0xc0, !PT ;  /* 0x000000030b0b7812 */ /* 0x000fce00078ec0ff */
.L_x_5:
[----:B0--3--:R-:W0:Y:S01]  /*04a0*/  LDC R15, c[0x0][0x388] ;  /* 0x0000e200ff0f7b82 */ /* 0x009e220000000800 */
[----:B------:R-:W-:Y:S01]  /*04b0*/  IMAD.MOV.U32 R17, RZ, RZ, RZ ;  /* 0x000000ffff117224 */ /* 0x000fe200078e00ff */
[----:B0-----:R-:W-:-:S13]  /*04c0*/  ISETP.GE.U32.AND P2, PT, R15, 0x10, PT ;  /* 0x000000100f00780c */ /* 0x001fda0003f46070 */
[----:B-12-4-:R-:W-:Y:S05]  /*04d0*/  @!P2 BRA `(.L_x_0) ;  /* 0x0000000000c4a947 */ /* 0x016fea0003800000 */
[----:B------:R-:W-:Y:S02]  /*04e0*/  IMAD.MOV.U32 R16, RZ, RZ, RZ ;  /* 0x000000ffff107224 */ /* 0x000fe400078e00ff */
[----:B------:R-:W-:Y:S02]  /*04f0*/  IMAD.MOV.U32 R17, RZ, RZ, R10 ;  /* 0x000000ffff117224 */ /* 0x000fe400078e000a */
[----:B------:R-:W-:-:S07]  /*0500*/  IMAD.MOV.U32 R18, RZ, RZ, R13 ;  /* 0x000000ffff127224 */ /* 0x000fce00078e000d */
.L_x_1:
[----:B------:R-:W0:Y:S01]  /*0510*/  LDC.64 R2, c[0x0][0x390] ;  /* 0x0000e400ff027b82 */ /* 0x000e220000000a00 */
[----:B----4-:R-:W-:Y:S02]  /*0520*/  SHF.R.S32.HI R4, RZ, 0x1f, R17 ;  /* 0x0000001fff047819 */ /* 0x010fe40000011411 */
[----:B0-----:R-:W-:-:S04]  /*0530*/  IADD3 R2, P2, P3, R17, 0x7, R2 ;  /* 0x0000000711027810 */ /* 0x001fc80007b5e002 */
[----:B------:R-:W-:Y:S02]  /*0540*/  IADD3.X R3, PT, PT, R4, R3, RZ, P2, P3 ;  /* 0x0000000304037210 */ /* 0x000fe400017e64ff */
[----:B------:R-:W0:Y:S03]  /*0550*/  LDC.64 R4, c[0x0][0x398] ;  /* 0x0000e600ff047b82 */ /* 0x000e260000000a00 */
[----:B------:R-:W2:Y:S01]  /*0560*/  LDG.E.U8 R19, desc[UR6][R2.64+-0x7] ;  /* 0xfffff90602137981 */ /* 0x000ea2000c1e1100 */
[----:B------:R-:W-:-:S05]  /*0570*/  IMAD R20, R12, R15, R16 ;  /* 0x0000000f0c147224 */ /* 0x000fca00078e0210 */
[----:B0-----:R-:W-:-:S04]  /*0580*/  IADD3 R4, P2, PT, R20, R4, RZ ;  /* 0x0000000414047210 */ /* 0x001fc80007f5e0ff */
[----:B------:R-:W-:-:S05]  /*0590*/  LEA.HI.X.SX32 R5, R20, R5, 0x1, P2 ;  /* 0x0000000514057211 */ /* 0x000fca00010f0eff */
[----:B--2---:R0:W-:Y:S04]  /*05a0*/  STG.E.U8 desc[UR6][R4.64], R19 ;  /* 0x0000001304007986 */ /* 0x0041e8000c101106 */
[----:B------:R-:W2:Y:S04]  /*05b0*/  LDG.E.U8 R21, desc[UR6][R2.64+-0x6] ;  /* 0xfffffa0602157981 */ /* 0x000ea8000c1e1100 */
[----:B--2---:R1:W-:Y:S04]  /*05c0*/  STG.E.U8 desc[UR6][R4.64+0x1], R21 ;  /* 0x0000011504007986 */ /* 0x0043e8000c101106 */
[----:B------:R-:W2:Y:S04]  /*05d0*/  LDG.E.U8 R23, desc[UR6][R2.64+-0x5] ;  /* 0xfffffb0602177981 */ /* 0x000ea8000c1e1100 */
[----:B--2---:R2:W-:Y:S04]  /*05e0*/  STG.E.U8 desc[UR6][R4.64+0x2], R23 ;  /* 0x0000021704007986 */ /* 0x0045e8000c101106 */
[----:B------:R-:W3:Y:S04]  /*05f0*/  LDG.E.U8 R25, desc[UR6][R2.64+-0x4] ;  /* 0xfffffc0602197981 */ /* 0x000ee8000c1e1100 */
[----:B---3--:R3:W-:Y:S04]  /*0600*/  STG.E.U8 desc[UR6][R4.64+0x3], R25 ;  /* 0x0000031904007986 */ /* 0x0087e8000c101106 */
[----:B------:R-:W4:Y:S04]  /*0610*/  LDG.E.U8 R27, desc[UR6][R2.64+-0x3] ;  /* 0xfffffd06021b7981 */ /* 0x000f28000c1e1100 */
[----:B----4-:R4:W-:Y:S04]  /*0620*/  STG.E.U8 desc[UR6][R4.64+0x4], R27 ;  /* 0x0000041b04007986 */ /* 0x0109e8000c101106 */
[----:B------:R-:W5:Y:S04]  /*0630*/  LDG.E.U8 R29, desc[UR6][R2.64+-0x2] ;  /* 0xfffffe06021d7981 */ /* 0x000f68000c1e1100 */
[----:B-----5:R5:W-:Y:S04]  /*0640*/  STG.E.U8 desc[UR6][R4.64+0x5], R29 ;  /* 0x0000051d04007986 */ /* 0x020be8000c101106 */
[----:B0-----:R-:W2:Y:S04]  /*0650*/  LDG.E.U8 R19, desc[UR6][R2.64+-0x1] ;  /* 0xffffff0602137981 */ /* 0x001ea8000c1e1100 */
[----:B--2---:R0:W-:Y:S04]  /*0660*/  STG.E.U8 desc[UR6][R4.64+0x6], R19 ;  /* 0x0000061304007986 */ /* 0x0041e8000c101106 */
[----:B-1----:R-:W2:Y:S04]  /*0670*/  LDG.E.U8 R21, desc[UR6][R2.64] ;  /* 0x0000000602157981 */ /* 0x002ea8000c1e1100 */
[----:B--2---:R1:W-:Y:S04]  /*0680*/  STG.E.U8 desc[UR6][R4.64+0x7], R21 ;  /* 0x0000071504007986 */ /* 0x0043e8000c101106 */
[----:B------:R-:W2:Y:S04]  /*0690*/  LDG.E.U8 R23, desc[UR6][R2.64+0x1] ;  /* 0x0000010602177981 */ /* 0x000ea8000c1e1100 */
[----:B--2---:R2:W-:Y:S04]  /*06a0*/  STG.E.U8 desc[UR6][R4.64+0x8], R23 ;  /* 0x0000081704007986 */ /* 0x0045e8000c101106 */
[----:B---3--:R-:W3:Y:S04]  /*06b0*/  LDG.E.U8 R25, desc[UR6][R2.64+0x2] ;  /* 0x0000020602197981 */ /* 0x008ee8000c1e1100 */
[----:B---3--:R3:W-:Y:S04]  /*06c0*/  STG.E.U8 desc[UR6][R4.64+0x9], R25 ;  /* 0x0000091904007986 */ /* 0x0087e8000c101106 */
[----:B----4-:R-:W4:Y:S04]  /*06d0*/  LDG.E.U8 R27, desc[UR6][R2.64+0x3] ;  /* 0x00000306021b7981 */ /* 0x010f28000c1e1100 */
[----:B----4-:R4:W-:Y:S04]  /*06e0*/  STG.E.U8 desc[UR6][R4.64+0xa], R27 ;  /* 0x00000a1b04007986 */ /* 0x0109e8000c101106 */
[----:B-----5:R-:W5:Y:S04]  /*06f0*/  LDG.E.U8 R29, desc[UR6][R2.64+0x4] ;  /* 0x00000406021d7981 */ /* 0x020f68000c1e1100 */
[----:B-----5:R4:W-:Y:S04]  /*0700*/  STG.E.U8 desc[UR6][R4.64+0xb], R29 ;  /* 0x00000b1d04007986 */ /* 0x0209e8000c101106 */
[----:B0-----:R-:W5:Y:S04]  /*0710*/  LDG.E.U8 R19, desc[UR6][R2.64+0x5] ;  /* 0x0000050602137981 */ /* 0x001f68000c1e1100 */
[----:B-----5:R4:W-:Y:S04]  /*0720*/  STG.E.U8 desc[UR6][R4.64+0xc], R19 ;  /* 0x00000c1304007986 */ /* 0x0209e8000c101106 */
[----:B-1----:R-:W5:Y:S04]  /*0730*/  LDG.E.U8 R21, desc[UR6][R2.64+0x6] ;  /* 0x0000060602157981 */ /* 0x002f68000c1e1100 */
[----:B-----5:R4:W-:Y:S04]  /*0740*/  STG.E.U8 desc[UR6][R4.64+0xd], R21 ;  /* 0x00000d1504007986 */ /* 0x0209e8000c101106 */
[----:B--2---:R-:W2:Y:S04]  /*0750*/  LDG.E.U8 R23, desc[UR6][R2.64+0x7] ;  /* 0x0000070602177981 */ /* 0x004ea8000c1e1100 */
[----:B--2---:R4:W-:Y:S04]  /*0760*/  STG.E.U8 desc[UR6][R4.64+0xe], R23 ;  /* 0x00000e1704007986 */ /* 0x0049e8000c101106 */
[----:B---3--:R-:W2:Y:S01]  /*0770*/  LDG.E.U8 R25, desc[UR6][R2.64+0x8] ;  /* 0x0000080602197981 */ /* 0x008ea2000c1e1100 */
[----:B------:R-:W-:Y:S01]  /*0780*/  IADD3 R18, PT, PT, R18, 0x10, RZ ;  /* 0x0000001012127810 */ /* 0x000fe20007ffe0ff */
[----:B------:R-:W-:-:S02]  /*0790*/  VIADD R16, R16, 0x10 ;  /* 0x0000001010107836 */ /* 0x000fc40000000000 */
[----:B------:R-:W-:Y:S01]  /*07a0*/  VIADD R17, R17, 0x10 ;  /* 0x0000001011117836 */ /* 0x000fe20000000000 */
[----:B------:R-:W-:Y:S01]  /*07b0*/  ISETP.NE.AND P2, PT, R18, RZ, PT ;  /* 0x000000ff1200720c */ /* 0x000fe20003f45270 */
[----:B--2---:R4:W-:-:S12]  /*07c0*/  STG.E.U8 desc[UR6][R4.64+0xf], R25 ;  /* 0x00000f1904007986 */ /* 0x0049d8000c101106 */
[----:B------:R-:W-:Y:S05]  /*07d0*/  @P2 BRA `(.L_x_1) ;  /* 0xfffffffc004c2947 */ /* 0x000fea000383ffff */
[----:B------:R-:W-:-:S07]  /*07e0*/  IMAD.MOV.U32 R17, RZ, RZ, R9 ;  /* 0x000000ffff117224 */ /* 0x000fce00078e0009 */
.L_x_0:
[----:B------:R-:W-:-:S13]  /*07f0*/  ISETP.NE.AND P2, PT, R6, RZ, PT ;  /* 0x000000ff0600720c */ /* 0x000fda0003f45270 */
[----:B------:R-:W-:Y:S05]  /*0800*/  @!P2 BRA `(.L_x_2) ;  /* 0x0000000000fca947 */ /* 0x000fea0003800000 */
[----:B------:R-:W-:Y:S01]  /*0810*/  ISETP.NE.AND P2, PT, R8, RZ, PT ;  /* 0x000000ff0800720c */ /* 0x000fe20003f45270 */
[----:B------:R-:W-:-:S12]  /*0820*/  @!P1 BRA `(.L_x_3) ;  /* 0x0000000000609947 */ /* 0x000fd80003800000 */
[----:B------:R-:W0:Y:S01]  /*0830*/  LDCU.128 UR8, c[0x0][0x390] ;  /* 0x00007200ff0877ac */ /* 0x000e220008000c00 */
[----:B------:R-:W-:-:S05]  /*0840*/  IMAD.IADD R3, R10, 0x1, R17 ;  /* 0x000000010a037824 */ /* 0x000fca00078e0211 */
[----:B0-----:R-:W-:-:S04]  /*0850*/  IADD3 R2, P3, PT, R3, UR8, RZ ;  /* 0x0000000803027c10 */ /* 0x001fc8000ff7e0ff */
[----:B------:R-:W-:-:S05]  /*0860*/  LEA.HI.X.SX32 R3, R3, UR9, 0x1, P3 ;  /* 0x0000000903037c11 */ /* 0x000fca00098f0eff */
[----:B----4-:R-:W2:Y:S01]  /*0870*/  LDG.E.U8 R19, desc[UR6][R2.64] ;  /* 0x0000000602137981 */ /* 0x010ea2000c1e1100 */
[----:B------:R-:W-:-:S05]  /*0880*/  IMAD R5, R12, R15, R17 ;  /* 0x0000000f0c057224 */ /* 0x000fca00078e0211 */
[----:B------:R-:W-:-:S04]  /*0890*/  IADD3 R4, P3, PT, R5, UR10, RZ ;  /* 0x0000000a05047c10 */ /* 0x000fc8000ff7e0ff */
[----:B------:R-:W-:-:S05]  /*08a0*/  LEA.HI.X.SX32 R5, R5, UR11, 0x1, P3 ;  /* 0x0000000b05057c11 */ /* 0x000fca00098f0eff */
[----:B--2---:R0:W-:Y:S04]  /*08b0*/  STG.E.U8 desc[UR6][R4.64], R19 ;  /* 0x0000001304007986 */ /* 0x0041e8000c101106 */
[----:B------:R-:W2:Y:S04]  /*08c0*/  LDG.E.U8 R21, desc[UR6][R2.64+0x1] ;  /* 0x0000010602157981 */ /* 0x000ea8000c1e1100 */
[----:B--2---:R1:W-:Y:S04]  /*08d0*/  STG.E.U8 desc[UR6][R4.64+0x1], R21 ;  /* 0x0000011504007986 */ /* 0x0043e8000c101106 */
[----:B------:R-:W2:Y:S04]  /*08e0*/  LDG.E.U8 R23, desc[UR6][R2.64+0x2] ;  /* 0x0000020602177981 */ /* 0x000ea8000c1e1100 */
[----:B--2---:R2:W-:Y:S04]  /*08f0*/  STG.E.U8 desc[UR6][R4.64+0x2], R23 ;  /* 0x0000021704007986 */ /* 0x0045e8000c101106 */
[----:B------:R-:W3:Y:S04]  /*0900*/  LDG.E.U8 R25, desc[UR6][R2.64+0x3] ;  /* 0x0000030602197981 */ /* 0x000ee8000c1e1100 */
[----:B---3--:R2:W-:Y:S04]  /*0910*/  STG.E.U8 desc[UR6][R4.64+0x3], R25 ;  /* 0x0000031904007986 */ /* 0x0085e8000c101106 */
[----:B------:R-:W3:Y:S04]  /*0920*/  LDG.E.U8 R27, desc[UR6][R2.64+0x4] ;  /* 0x00000406021b7981 */ /* 0x000ee8000c1e1100 */
[----:B---3--:R2:W-:Y:S04]  /*0930*/  STG.E.U8 desc[UR6][R4.64+0x4], R27 ;  /* 0x0000041b04007986 */ /* 0x0085e8000c101106 */
[----:B------:R-:W3:Y:S04]  /*0940*/  LDG.E.U8 R29, desc[UR6][R2.64+0x5] ;  /* 0x00000506021d7981 */ /* 0x000ee8000c1e1100 */
[----:B---3--:R2:W-:Y:S04]  /*0950*/  STG.E.U8 desc[UR6][R4.64+0x5], R29 ;  /* 0x0000051d04007986 */ /* 0x0085e8000c101106 */
[----:B0-----:R-:W3:Y:S04]  /*0960*/  LDG.E.U8 R19, desc[UR6][R2.64+0x6] ;  /* 0x0000060602137981 */ /* 0x001ee8000c1e1100 */
[----:B---3--:R2:W-:Y:S04]  /*0970*/  STG.E.U8 desc[UR6][R4.64+0x6], R19 ;  /* 0x0000061304007986 */ /* 0x0085e8000c101106 */
[----:B-1----:R-:W3:Y:S01]  /*0980*/  LDG.E.U8 R21, desc[UR6][R2.64+0x7] ;  /* 0x0000070602157981 */ /* 0x002ee2000c1e1100 */
[----:B------:R-:W-:-:S03]  /*0990*/  VIADD R17, R17, 0x8 ;  /* 0x0000000811117836 */ /* 0x000fc60000000000 */
[----:B---3--:R2:W-:Y:S04]  /*09a0*/  STG.E.U8 desc[UR6][R4.64+0x7], R21 ;  /* 0x0000071504007986 */ /* 0x0085e8000c101106 */
.L_x_3:
[----:B------:R-:W-:Y:S05]  /*09b0*/  @!P2 BRA `(.L_x_2) ;  /* 0x000000000090a947 */ /* 0x000fea0003800000 */
[----:B------:R-:W-:Y:S01]  /*09c0*/  ISETP.NE.AND P2, PT, R11, RZ, PT ;  /* 0x000000ff0b00720c */ /* 0x000fe20003f45270 */
[----:B------:R-:W-:-:S12]  /*09d0*/  @!P0 BRA `(.L_x_4) ;  /* 0x0000000000408947 */ /* 0x000fd80003800000 */
[----:B------:R-:W0:Y:S01]  /*09e0*/  LDCU.128 UR8, c[0x0][0x390] ;  /* 0x00007200ff0877ac */ /* 0x000e220008000c00 */
[----:B------:R-:W-:-:S04]  /*09f0*/  IADD3 R3, PT, PT, R10, R17, RZ ;  /* 0x000000110a037210 */ /* 0x000fc80007ffe0ff */
[----:B0-----:R-:W-:-:S04]  /*0a00*/  IADD3 R2, P3, PT, R3, UR8, RZ ;  /* 0x0000000803027c10 */ /* 0x001fc8000ff7e0ff */
[----:B------:R-:W-:-:S05]  /*0a10*/  LEA.HI.X.SX32 R3, R3, UR9, 0x1, P3 ;  /* 0x0000000903037c11 */ /* 0x000fca00098f0eff */
[----:B--2-4-:R-:W2:Y:S01]  /*0a20*/  LDG.E.U8 R19, desc[UR6][R2.64] ;  /* 0x0000000602137981 */ /* 0x014ea2000c1e1100 */
        /* <DEDUP_REMOVED lines=8> */
[----:B------:R-:W2:Y:S01]  /*0ab0*/  LDG.E.U8 R25, desc[UR6][R2.64+0x3] ;  /* 0x0000030602197981 */ /* 0x000ea2000c1e1100 */
[----:B------:R-:W-:-:S03]  /*0ac0*/  VIADD R17, R17, 0x4 ;  /* 0x0000000411117836 */ /* 0x000fc60000000000 */
[----:B--2---:R0:W-:Y:S04]  /*0ad0*/  STG.E.U8 desc[UR6][R4.64+0x3], R25 ;  /* 0x0000031904007986 */ /* 0x0041e8000c101106 */
.L_x_4:
[----:B------:R-:W-:Y:S05]  /*0ae0*/  @!P2 BRA `(.L_x_2) ;  /* 0x000000000044a947 */ /* 0x000fea0003800000 */
[----:B------:R-:W1:Y:S01]  /*0af0*/  LDCU.128 UR8, c[0x0][0x390] ;  /* 0x00007200ff0877ac */ /* 0x000e620008000c00 */
[----:B------:R-:W-:-:S05]  /*0b00*/  IMAD.IADD R3, R10, 0x1, R17 ;  /* 0x000000010a037824 */ /* 0x000fca00078e0211 */
[----:B-1----:R-:W-:-:S04]  /*0b10*/  IADD3 R2, P2, PT, R3, UR8, RZ ;  /* 0x0000000803027c10 */ /* 0x002fc8000ff5e0ff */
[----:B------:R-:W-:-:S05]  /*0b20*/  LEA.HI.X.SX32 R3, R3, UR9, 0x1, P2 ;  /* 0x0000000903037c11 */ /* 0x000fca00090f0eff */
[----:B0-2-4-:R-:W2:Y:S01]  /*0b30*/  LDG.E.U8 R19, desc[UR6][R2.64] ;  /* 0x0000000602137981 */ /* 0x015ea2000c1e1100 */
[----:B------:R-:W-:-:S05]  /*0b40*/  IMAD R15, R12, R15, R17 ;  /* 0x0000000f0c0f7224 */ /* 0x000fca00078e0211 */
[----:B------:R-:W-:-:S04]  /*0b50*/  IADD3 R4, P2, PT, R15, UR10, RZ ;  /* 0x0000000a0f047c10 */ /* 0x000fc8000ff5e0ff */
[----:B------:R-:W-:Y:S02]  /*0b60*/  LEA.HI.X.SX32 R5, R15, UR11, 0x1, P2 ;  /* 0x0000000b0f057c11 */ /* 0x000fe400090f0eff */
[----:B------:R-:W-:-:S03]  /*0b70*/  ISETP.NE.AND P2, PT, R11, 0x1, PT ;  /* 0x000000010b00780c */ /* 0x000fc60003f45270 */
[----:B--2---:R1:W-:Y:S10]  /*0b80*/  STG.E.U8 desc[UR6][R4.64], R19 ;  /* 0x0000001304007986 */ /* 0x0043f4000c101106 */
[----:B------:R-:W-:Y:S05]  /*0b90*/  @!P2 BRA `(.L_x_2) ;  /* 0x000000000018a947 */ /* 0x000fea0003800000 */
[----:B------:R-:W2:Y:S01]  /*0ba0*/  LDG.E.U8 R15, desc[UR6][R2.64+0x1] ;  /* 0x00000106020f7981 */ /* 0x000ea2000c1e1100 */
[----:B------:R-:W-:-:S03]  /*0bb0*/  ISETP.NE.AND P2, PT, R11, 0x2, PT ;  /* 0x000000020b00780c */ /* 0x000fc60003f45270 */
[----:B--2---:R3:W-:Y:S10]  /*0bc0*/  STG.E.U8 desc[UR6][R4.64+0x1], R15 ;  /* 0x0000010f04007986 */ /* 0x0047f4000c101106 */
[----:B------:R-:W-:Y:S05]  /*0bd0*/  @!P2 BRA `(.L_x_2) ;  /* 0x000000000008a947 */ /* 0x000fea0003800000 */
[----:B------:R-:W2:Y:S04]  /*0be0*/  LDG.E.U8 R3, desc[UR6][R2.64+0x2] ;  /* 0x0000020602037981 */ /* 0x000ea8000c1e1100 */
[----:B--2---:R0:W-:Y:S02]  /*0bf0*/  STG.E.U8 desc[UR6][R4.64+0x2], R3 ;  /* 0x0000020304007986 */ /* 0x0041e4000c101106 */
.L_x_2:
[----:B------:R-:W-:-:S05]  /*0c00*/  IMAD.IADD R7, R14, 0x1, R7 ;  /* 0x000000010e077824 */ /* 0x000fca00078e0207 */
[----:B------:R-:W-:-:S13]  /*0c10*/  ISETP.GE.U32.AND P2, PT, R7, R0, PT ;  /* 0x000000000700720c */ /* 0x000fda0003f46070 */
[----:B------:R-:W-:Y:S05]  /*0c20*/  @!P2 BRA `(.L_x_5) ;  /* 0xfffffff8001ca947 */ /* 0x000fea000383ffff */
[----:B------:R-:W-:Y:S05]  /*0c30*/  EXIT ;  /* 0x000000000000794d */ /* 0x000fea0003800000 */
.L_x_6:
[----:B------:R-:W-:-:S00]  /*0c40*/  BRA `(.L_x_6) ;  /* 0xfffffffc00fc7947 */ /* 0x000fc0000383ffff */
[----:B------:R-:W-:-:S00]  /*0c50*/  NOP ;  /* 0x0000000000007918 */ /* 0x000fc00000000000 */
        /* <DEDUP_REMOVED lines=10> */
.L_x_16:


//--------------------- .text._Z14fitness_kerneliiiiPhPdS0_ --------------------------
	.section	.text._Z14fitness_kerneliiiiPhPdS0_,"ax",@progbits
	.align	128
        .global         _Z14fitness_kerneliiiiPhPdS0_
        .type           _Z14fitness_kerneliiiiPhPdS0_,@function
        .size           _Z14fitness_kerneliiiiPhPdS0_,(.L_x_17 - _Z14fitness_kerneliiiiPhPdS0_)
        .other          _Z14fitness_kerneliiiiPhPdS0_,@"STO_CUDA_ENTRY STV_DEFAULT"
_Z14fitness_kerneliiiiPhPdS0_:
.text._Z14fitness_kerneliiiiPhPdS0_:
[----:B------:R-:W-:Y:S08]  /*0000*/  LDC R1, c[0x0][0x37c] ;  /* 0x0000df00ff017b82 */ /* 0x000ff00000000800 */
[----:B------:R-:W0:Y:S08]  /*0010*/  LDC R4, c[0x0][0x380] ;  /* 0x0000e000ff047b82 */ /* 0x000e300000000800 */
[----:B------:R-:W1:Y:S08]  /*0020*/  LDC R9, c[0x0][0x388] ;  /* 0x0000e200ff097b82 */ /* 0x000e700000000800 */
[----:B------:R-:W2:Y:S01]  /*0030*/  S2UR UR4, SR_CTAID.X ;  /* 0x00000000000479c3 */ /* 0x000ea20000002500 */
[----:B0-----:R-:W-:-:S07]  /*0040*/  IABS R5, R4 ;  /* 0x0000000400057213 */ /* 0x001fce0000000000 */
[----:B------:R-:W2:Y:S01]  /*0050*/  LDC R8, c[0x0][0x360] ;  /* 0x0000d800ff087b82 */ /* 0x000ea20000000800 */
[----:B------:R-:W0:Y:S08]  /*0060*/  I2F.RP R0, R5 ;  /* 0x0000000500007306 */ /* 0x000e300000209400 */
[----:B0-----:R-:W0:Y:S02]  /*0070*/  MUFU.RCP R0, R0 ;  /* 0x0000000000007308 */ /* 0x001e240000001000 */
[----:B0-----:R-:W-:-:S06]  /*0080*/  IADD3 R2, PT, PT, R0, 0xffffffe, RZ ;  /* 0x0ffffffe00027810 */ /* 0x001fcc0007ffe0ff */
[----:B------:R0:W3:Y:S02]  /*0090*/  F2I.FTZ.U32.TRUNC.NTZ R3, R2 ;  /* 0x0000000200037305 */ /* 0x0000e4000021f000 */
[----:B0-----:R-:W-:Y:S02]  /*00a0*/  HFMA2 R2, -RZ, RZ, 0, 0 ;  /* 0x00000000ff027431 */ /* 0x001fe400000001ff */
[----:B---3--:R-:W-:-:S04]  /*00b0*/  IMAD.MOV R6, RZ, RZ, -R3 ;  /* 0x000000ffff067224 */ /* 0x008fc800078e0a03 */
[----:B------:R-:W-:Y:S01]  /*00c0*/  IMAD R7, R6, R5, RZ ;  /* 0x0000000506077224 */ /* 0x000fe200078e02ff */
[----:B-1----:R-:W-:-:S03]  /*00d0*/  IABS R6, R9 ;  /* 0x0000000900067213 */ /* 0x002fc60000000000 */
[----:B------:R-:W-:-:S06]  /*00e0*/  IMAD.HI.U32 R3, R3, R7, R2 ;  /* 0x0000000703037227 */ /* 0x000fcc00078e0002 */
[----:B------:R-:W-:-:S04]  /*00f0*/  IMAD.HI.U32 R0, R3, R6, RZ ;  /* 0x0000000603007227 */ /* 0x000fc800078e00ff */
[----:B------:R-:W-:-:S04]  /*0100*/  IMAD.MOV R3, RZ, RZ, -R0 ;  /* 0x000000ffff037224 */ /* 0x000fc800078e0a00 */
[C---:B------:R-:W-:Y:S02]  /*0110*/  IMAD R2, R5.reuse, R3, R6 ;  /* 0x0000000305027224 */ /* 0x040fe400078e0206 */
[----:B------:R-:W2:Y:S03]  /*0120*/  S2R R3, SR_TID.X ;  /* 0x0000000000037919 */ /* 0x000ea60000002100 */
[----:B------:R-:W-:-:S13]  /*0130*/  ISETP.GT.U32.AND P2, PT, R5, R2, PT ;  /* 0x000000020500720c */ /* 0x000fda0003f44070 */
[-C--:B------:R-:W-:Y:S01]  /*0140*/  @!P2 IADD3 R2, PT, PT, R2, -R5.reuse, RZ ;  /* 0x800000050202a210 */ /* 0x080fe20007ffe0ff */
[----:B------:R-:W-:Y:S01]  /*0150*/  @!P2 VIADD R0, R0, 0x1 ;  /* 0x000000010000a836 */ /* 0x000fe20000000000 */
[----:B------:R-:W-:Y:S02]  /*0160*/  ISETP.NE.AND P2, PT, R4, RZ, PT ;  /* 0x000000ff0400720c */ /* 0x000fe40003f45270 */
[----:B------:R-:W-:Y:S02]  /*0170*/  ISETP.GE.U32.AND P0, PT, R2, R5, PT ;  /* 0x000000050200720c */ /* 0x000fe40003f06070 */
[----:B------:R-:W-:-:S04]  /*0180*/  LOP3.LUT R2, R9, R4, RZ, 0x3c, !PT ;  /* 0x0000000409027212 */ /* 0x000fc800078e3cff */
[----:B------:R-:W-:Y:S01]  /*0190*/  ISETP.GE.AND P1, PT, R2, RZ, PT ;  /* 0x000000ff0200720c */ /* 0x000fe20003f26270 */
[----:B--2---:R-:W-:-:S06]  /*01a0*/  IMAD R3, R8, UR4, R3 ;  /* 0x0000000408037c24 */ /* 0x004fcc000f8e0203 */
[----:B------:R-:W-:-:S06]  /*01b0*/  @P0 IADD3 R0, PT, PT, R0, 0x1, RZ ;  /* 0x0000000100000810 */ /* 0x000fcc0007ffe0ff */
[----:B------:R-:W-:Y:S01]  /*01c0*/  @!P1 IMAD.MOV R0, RZ, RZ, -R0 ;  /* 0x000000ffff009224 */ /* 0x000fe200078e0a00 */
[----:B------:R-:W-:-:S04]  /*01d0*/  @!P2 LOP3.LUT R0, RZ, R4, RZ, 0x33, !PT ;  /* 0x00000004ff00a212 */ /* 0x000fc800078e33ff */
[----:B------:R-:W-:-:S13]  /*01e0*/  ISETP.GE.U32.AND P0, PT, R3, R0, PT ;  /* 0x000000000300720c */ /* 0x000fda0003f06070 */
[----:B------:R-:W-:Y:S05]  /*01f0*/  @P0 EXIT ;  /* 0x000000000000094d */ /* 0x000fea0003800000 */
[----:B------:R-:W0:Y:S01]  /*0200*/  LDCU UR5, c[0x0][0x38c] ;  /* 0x00007180ff0577ac */ /* 0x000e220008000800 */
[----:B------:R-:W1:Y:S01]  /*0210*/  LDC.64 R4, c[0x0][0x3a0] ;  /* 0x0000e800ff047b82 */ /* 0x000e620000000a00 */
[----:B------:R-:W2:Y:S01]  /*0220*/  LDCU UR4, c[0x0][0x370] ;  /* 0x00006e00ff0477ac */ /* 0x000ea20008000800 */
[----:B------:R-:W3:Y:S06]  /*0230*/  LDCU.64 UR12, c[0x0][0x358] ;  /* 0x00006b00ff0c77ac */ /* 0x000eec0008000a00 */
[----:B------:R-:W4:Y:S01]  /*0240*/  LDC.64 R6, c[0x0][0x398] ;  /* 0x0000e600ff067b82 */ /* 0x000f220000000a00 */
[----:B------:R-:W1:Y:S01]  /*0250*/  LDCU UR7, c[0x0][0x384] ;  /* 0x00007080ff0777ac */ /* 0x000e620008000800 */
[----:B------:R-:W1:Y:S01]  /*0260*/  LDCU.64 UR8, c[0x0][0x390] ;  /* 0x00007200ff0877ac */ /* 0x000e620008000a00 */
[----:B0-----:R-:W-:Y:S01]  /*0270*/  UISETP.GT.AND UP0, UPT, UR5, 0x1, UPT ;  /* 0x000000010500788c */ /* 0x001fe2000bf04270 */
[----:B--2---:R-:W-:Y:S01]  /*0280*/  IMAD R2, R8, UR4, RZ ;  /* 0x0000000408027c24 */ /* 0x004fe2000f8e02ff */
[----:B------:R-:W-:-:S07]  /*0290*/  UIADD3 UR6, UPT, UPT, UR5, -0x1, URZ ;  /* 0xffffffff05067890 */ /* 0x000fce000fffe0ff */
[----:B---3--:R-:W-:Y:S05]  /*02a0*/  BRA.U UP0, `(.L_x_7) ;  /* 0x00000001004c7547 */ /* 0x008fea000b800000 */
.L_x_8:
[----:B-1----:R-:W-:-:S04]  /*02b0*/  IMAD R8, R0, UR7, R3 ;  /* 0x0000000700087c24 */ /* 0x002fc8000f8e0203 */
[----:B------:R-:W-:-:S05]  /*02c0*/  IMAD R8, R8, UR5, RZ ;  /* 0x0000000508087c24 */ /* 0x000fca000f8e02ff */
[C---:B------:R-:W-:Y:S02]  /*02d0*/  IADD3 R16, PT, PT, R8.reuse, UR6, RZ ;  /* 0x0000000608107c10 */ /* 0x040fe4000fffe0ff */
[----:B------:R-:W-:Y:S02]  /*02e0*/  IADD3 R14, P0, PT, R8, UR8, RZ ;  /* 0x00000008080e7c10 */ /* 0x000fe4000ff1e0ff */
[----:B------:R-:W-:-:S03]  /*02f0*/  IADD3 R16, P1, PT, R16, UR8, RZ ;  /* 0x0000000810107c10 */ /* 0x000fc6000ff3e0ff */
[----:B------:R-:W-:Y:S01]  /*0300*/  IMAD.X R15, RZ, RZ, UR9, P0 ;  /* 0x00000009ff0f7e24 */ /* 0x000fe200080e06ff */
[----:B------:R-:W-:-:S04]  /*0310*/  IADD3.X R17, PT, PT, RZ, UR9, RZ, P1, !PT ;  /* 0x00000009ff117c10 */ /* 0x000fc80008ffe4ff */
[----:B------:R-:W2:Y:S04]  /*0320*/  LDG.E.U8 R14, desc[UR12][R14.64] ;  /* 0x0000000c0e0e7981 */ /* 0x000ea8000c1e1100 */
[----:B------:R-:W2:Y:S02]  /*0330*/  LDG.E.U8 R17, desc[UR12][R16.64] ;  /* 0x0000000c10117981 */ /* 0x000ea4000c1e1100 */
[----:B--2---:R-:W-:-:S04]  /*0340*/  IMAD R9, R14, UR5, R17 ;  /* 0x000000050e097c24 */ /* 0x004fc8000f8e0211 */
[----:B------:R-:W-:-:S06]  /*0350*/  IMAD.WIDE R8, R9, 0x8, R4 ;  /* 0x0000000809087825 */ /* 0x000fcc00078e0204 */
[----:B------:R-:W2:Y:S01]  /*0360*/  LDG.E.64 R8, desc[UR12][R8.64] ;  /* 0x0000000c08087981 */ /* 0x000ea2000c1e1b00 */
[----:B0---4-:R-:W-:-:S04]  /*0370*/  IMAD.WIDE.U32 R12, R3, 0x8, R6 ;  /* 0x00000008030c7825 */ /* 0x011fc800078e0006 */
[----:B------:R-:W-:-:S05]  /*0380*/  IMAD.IADD R3, R2, 0x1, R3 ;  /* 0x0000000102037824 */ /* 0x000fca00078e0203 */
[----:B------:R-:W-:Y:S01]  /*0390*/  ISETP.GE.U32.AND P0, PT, R3, R0, PT ;  /* 0x000000000300720c */ /* 0x000fe20003f06070 */
[----:B--2---:R-:W-:-:S07]  /*03a0*/  DADD R10, RZ, R8 ;  /* 0x00000000ff0a7229 */ /* 0x004fce0000000008 */
[----:B------:R0:W-:Y:S05]  /*03b0*/  STG.E.64 desc[UR12][R12.64], R10 ;  /* 0x0000000a0c007986 */ /* 0x0001ea000c101b0c */
[----:B------:R-:W-:Y:S05]  /*03c0*/  @!P0 BRA `(.L_x_8) ;  /* 0xfffffffc00b88947 */ /* 0x000fea000383ffff */
[----:B------:R-:W-:Y:S05]  /*03d0*/  EXIT ;  /* 0x000000000000794d */ /* 0x000fea0003800000 */
.L_x_7:
[----:B-1----:R-:W-:Y:S02]  /*03e0*/  UIADD3 UR8, UPT, UPT, UR5, 0x7, URZ ;  /* 0x0000000705087890 */ /* 0x002fe4000fffe0ff */
[----:B------:R-:W-:Y:S02]  /*03f0*/  UIADD3 UR7, UPT, UPT, UR5, -0x2, URZ ;  /* 0xfffffffe05077890 */ /* 0x000fe4000fffe0ff */
[----:B------:R-:W-:Y:S02]  /*0400*/  UIADD3 UR5, UPT, UPT, UR5, 0x3, URZ ;  /* 0x0000000305057890 */ /* 0x000fe4000fffe0ff */
[----:B------:R-:W-:Y:S02]  /*0410*/  ULOP3.LUT UR4, UR8, 0x7, URZ, 0xc0, !UPT ;  /* 0x0000000708047892 */ /* 0x000fe4000f8ec0ff */
[----:B------:R-:W-:Y:S02]  /*0420*/  ULOP3.LUT UR10, UR6, 0xfffffff8, URZ, 0xc0, !UPT ;  /* 0xfffffff8060a7892 */ /* 0x000fe4000f8ec0ff */
[----:B------:R-:W-:-:S02]  /*0430*/  ULOP3.LUT UR9, UR5, 0x3, URZ, 0xc0, !UPT ;  /* 0x0000000305097892 */ /* 0x000fc4000f8ec0ff */
[----:B------:R-:W-:Y:S02]  /*0440*/  UIADD3 UR4, UPT, UPT, UR4, -0x1, URZ ;  /* 0xffffffff04047890 */ /* 0x000fe4000fffe0ff */
[----:B------:R-:W-:Y:S02]  /*0450*/  UIADD3 UR11, UPT, UPT, -UR10, URZ, URZ ;  /* 0x000000ff0a0b7290 */ /* 0x000fe4000fffe1ff */
[----:B------:R-:W-:Y:S02]  /*0460*/  UISETP.GE.U32.AND UP2, UPT, UR7, 0x7, UPT ;  /* 0x000000070700788c */ /* 0x000fe4000bf46070 */
[----:B------:R-:W-:Y:S02]  /*0470*/  UISETP.NE.AND UP1, UPT, UR9, 0x1, UPT ;  /* 0x000000010900788c */ /* 0x000fe4000bf25270 */
[----:B------:R-:W-:-:S11]  /*0480*/  UISETP.GE.U32.AND UP0, UPT, UR4, 0x3, UPT ;  /* 0x000000030400788c */ /* 0x000fd6000bf06070 */
.L_x_14:
[----:B0-----:R-:W0:Y:S01]  /*0490*/  LDC R4, c[0x0][0x38c] ;  /* 0x0000e300ff047b82 */ /* 0x001e220000000800 */
[----:B------:R-:W1:Y:S01]  /*04a0*/  LDCU UR4, c[0x0][0x384] ;  /* 0x00007080ff0477ac */ /* 0x000e620008000800 */
[----:B----4-:R-:W-:Y:S02]  /*04b0*/  MOV R6, RZ ;  /* 0x000000ff00067202 */ /* 0x010fe40000000f00 */
[----:B------:R-:W-:Y:S01]  /*04c0*/  CS2R R14, SRZ ;  /* 0x00000000000e7805 */ /* 0x000fe2000001ff00 */
[----:B-1----:R-:W-:-:S04]  /*04d0*/  IMAD R7, R0, UR4, R3 ;  /* 0x0000000400077c24 */ /* 0x002fc8000f8e0203 */
[----:B0-----:R-:W-:Y:S01]  /*04e0*/  IMAD R7, R7, R4, RZ ;  /* 0x0000000407077224 */ /* 0x001fe200078e02ff */
[----:B------:R-:W-:Y:S06]  /*04f0*/  BRA.U !UP2, `(.L_x_9) ;  /* 0x000000050a347547 */ /* 0x000fec000b800000 */
[----:B------:R-:W0:Y:S08]  /*0500*/  LDC.64 R10, c[0x0][0x390] ;  /* 0x0000e400ff0a7b82 */ /* 0x000e300000000a00 */
[----:B------:R-:W1:Y:S01]  /*0510*/  LDC.64 R12, c[0x0][0x3a0] ;  /* 0x0000e800ff0c7b82 */ /* 0x000e620000000a00 */
[----:B0-----:R-:W-:-:S05]  /*0520*/  IADD3 R8, P0, PT, R7, R10, RZ ;  /* 0x0000000a07087210 */ /* 0x001fca0007f1e0ff */
[----:B------:R-:W-:-:S05]  /*0530*/  IMAD.X R9, RZ, RZ, R11, P0 ;  /* 0x000000ffff097224 */ /* 0x000fca00000e060b */
[----:B------:R0:W5:Y:S01]  /*0540*/  LDG.E.U8 R25, desc[UR12][R8.64] ;  /* 0x0000000c08197981 */ /* 0x000162000c1e1100 */
[----:B------:R-:W-:Y:S01]  /*0550*/  IADD3 R5, PT, PT, R7, 0x4, RZ ;  /* 0x0000000407057810 */ /* 0x000fe20007ffe0ff */
[----:B------:R-:W-:Y:S01]  /*0560*/  IMAD.U32 R6, RZ, RZ, UR11 ;  /* 0x0000000bff067e24 */ /* 0x000fe2000f8e00ff */
[----:B-1----:R-:W-:-:S07]  /*0570*/  CS2R R14, SRZ ;  /* 0x00000000000e7805 */ /* 0x002fce000001ff00 */
.L_x_10:
[----:B------:R-:W-:-:S04]  /*0580*/  IADD3 R17, PT, PT, R5, -0x3, RZ ;  /* 0xfffffffd05117810 */ /* 0x000fc80007ffe0ff */
[----:B------:R-:W-:-:S05]  /*0590*/  IADD3 R16, P0, PT, R17, R10, RZ ;  /* 0x0000000a11107210 */ /* 0x000fca0007f1e0ff */
[----:B------:R-:W-:-:S06]  /*05a0*/  IMAD.X R17, RZ, RZ, R11, P0 ;  /* 0x000000ffff117224 */ /* 0x000fcc00000e060b */
[----:B------:R1:W2:Y:S01]  /*05b0*/  LDG.E.U8 R17, desc[UR12][R16.64] ;  /* 0x0000000c10117981 */ /* 0x0002a2000c1e1100 */
[----:B------:R-:W-:-:S04]  /*05c0*/  IADD3 R19, PT, PT, R5, -0x2, RZ ;  /* 0xfffffffe05137810 */ /* 0x000fc80007ffe0ff */
[----:B------:R-:W-:-:S05]  /*05d0*/  IADD3 R18, P0, PT, R19, R10, RZ ;  /* 0x0000000a13127210 */ /* 0x000fca0007f1e0ff */
[----:B------:R-:W-:-:S05]  /*05e0*/  IMAD.X R19, RZ, RZ, R11, P0 ;  /* 0x000000ffff137224 */ /* 0x000fca00000e060b */
[----:B0-----:R-:W3:Y:S01]  /*05f0*/  LDG.E.U8 R9, desc[UR12][R18.64] ;  /* 0x0000000c12097981 */ /* 0x001ee2000c1e1100 */
[----:B------:R-:W-:Y:S02]  /*0600*/  IADD3 R23, PT, PT, R5, -0x1, RZ ;  /* 0xffffffff05177810 */ /* 0x000fe40007ffe0ff */
[----:B-----5:R-:W-:Y:S02]  /*0610*/  LOP3.LUT R20, R25, 0xff, RZ, 0xc0, !PT ;  /* 0x000000ff19147812 */ /* 0x020fe400078ec0ff */
[----:B------:R-:W-:-:S05]  /*0620*/  IADD3 R22, P0, PT, R23, R10, RZ ;  /* 0x0000000a17167210 */ /* 0x000fca0007f1e0ff */
[--C-:B------:R-:W-:Y:S01]  /*0630*/  IMAD.X R23, RZ, RZ, R11.reuse, P0 ;  /* 0x000000ffff177224 */ /* 0x100fe200000e060b */
[CC--:B------:R-:W-:Y:S02]  /*0640*/  IADD3 R24, P0, PT, R5.reuse, R10.reuse, RZ ;  /* 0x0000000a05187210 */ /* 0x0c0fe40007f1e0ff */
[----:B------:R-:W-:Y:S02]  /*0650*/  IADD3 R29, PT, PT, R5, 0x1, RZ ;  /* 0x00000001051d7810 */ /* 0x000fe40007ffe0ff */
[----:B------:R-:W4:Y:S01]  /*0660*/  LDG.E.U8 R8, desc[UR12][R22.64] ;  /* 0x0000000c16087981 */ /* 0x000f22000c1e1100 */
[----:B------:R-:W-:Y:S01]  /*0670*/  IMAD.X R25, RZ, RZ, R11, P0 ;  /* 0x000000ffff197224 */ /* 0x000fe200000e060b */
[----:B------:R-:W-:-:S04]  /*0680*/  IADD3 R28, P0, PT, R29, R10, RZ ;  /* 0x0000000a1d1c7210 */ /* 0x000fc80007f1e0ff */
[----:B------:R0:W4:Y:S01]  /*0690*/  LDG.E.U8 R27, desc[UR12][R24.64] ;  /* 0x0000000c181b7981 */ /* 0x000122000c1e1100 */
[----:B------:R-:W-:Y:S01]  /*06a0*/  IMAD.X R29, RZ, RZ, R11, P0 ;  /* 0x000000ffff1d7224 */ /* 0x000fe200000e060b */
[----:B-1----:R-:W-:-:S05]  /*06b0*/  IADD3 R16, PT, PT, R5, 0x3, RZ ;  /* 0x0000000305107810 */ /* 0x002fca0007ffe0ff */
[----:B------:R-:W4:Y:S01]  /*06c0*/  LDG.E.U8 R29, desc[UR12][R28.64] ;  /* 0x0000000c1c1d7981 */ /* 0x000f22000c1e1100 */
[----:B0-----:R-:W-:Y:S01]  /*06d0*/  IADD3 R25, PT, PT, R5, 0x4, RZ ;  /* 0x0000000405197810 */ /* 0x001fe20007ffe0ff */
[----:B--2---:R-:W-:-:S04]  /*06e0*/  IMAD R21, R20, R4, R17 ;  /* 0x0000000414157224 */ /* 0x004fc800078e0211 */
[----:B------:R-:W-:Y:S01]  /*06f0*/  IMAD.WIDE.U32 R18, R21, 0x8, R12 ;  /* 0x0000000815127825 */ /* 0x000fe200078e000c */
[----:B------:R-:W-:-:S05]  /*0700*/  IADD3 R21, PT, PT, R5, 0x2, RZ ;  /* 0x0000000205157810 */ /* 0x000fca0007ffe0ff */
[----:B------:R-:W2:Y:S01]  /*0710*/  LDG.E.64 R18, desc[UR12][R18.64] ;  /* 0x0000000c12127981 */ /* 0x000ea2000c1e1b00 */
[----:B------:R-:W-:-:S05]  /*0720*/  IADD3 R20, P0, PT, R21, R10, RZ ;  /* 0x0000000a15147210 */ /* 0x000fca0007f1e0ff */
[----:B------:R-:W-:Y:S01]  /*0730*/  IMAD.X R21, RZ, RZ, R11, P0 ;  /* 0x000000ffff157224 */ /* 0x000fe200000e060b */
[----:B------:R-:W-:Y:S01]  /*0740*/  IADD3 R16, P0, PT, R16, R10, RZ ;  /* 0x0000000a10107210 */ /* 0x000fe20007f1e0ff */
[----:B---3--:R-:W-:-:S04]  /*0750*/  IMAD R23, R17, R4, R9 ;  /* 0x0000000411177224 */ /* 0x008fc800078e0209 */
[----:B------:R-:W3:Y:S01]  /*0760*/  LDG.E.U8 R21, desc[UR12][R20.64] ;  /* 0x0000000c14157981 */ /* 0x000ee2000c1e1100 */
[----:B------:R-:W-:-:S04]  /*0770*/  IMAD.WIDE.U32 R22, R23, 0x8, R12 ;  /* 0x0000000817167825 */ /* 0x000fc800078e000c */
[----:B------:R-:W-:Y:S01]  /*0780*/  IMAD.X R17, RZ, RZ, R11, P0 ;  /* 0x000000ffff117224 */ /* 0x000fe200000e060b */
[----:B------:R-:W-:Y:S01]  /*0790*/  IADD3 R24, P0, PT, R25, R10, RZ ;  /* 0x0000000a19187210 */ /* 0x000fe20007f1e0ff */
[----:B------:R-:W3:Y:S03]  /*07a0*/  LDG.E.64 R22, desc[UR12][R22.64] ;  /* 0x0000000c16167981 */ /* 0x000ee6000c1e1b00 */
[----:B------:R-:W-:Y:S01]  /*07b0*/  IADD3.X R25, PT, PT, RZ, R11, RZ, P0, !PT ;  /* 0x0000000bff197210 */ /* 0x000fe200007fe4ff */
[----:B------:R0:W3:Y:S05]  /*07c0*/  LDG.E.U8 R26, desc[UR12][R16.64] ;  /* 0x0000000c101a7981 */ /* 0x0000ea000c1e1100 */
[----:B------:R-:W3:Y:S01]  /*07d0*/  LDG.E.U8 R25, desc[UR12][R24.64] ;  /* 0x0000000c18197981 */ /* 0x000ee2000c1e1100 */
[----:B----4-:R-:W-:-:S04]  /*07e0*/  IMAD R9, R9, R4, R8 ;  /* 0x0000000409097224 */ /* 0x010fc800078e0208 */
[----:B0-----:R-:W-:-:S04]  /*07f0*/  IMAD.WIDE.U32 R16, R9, 0x8, R12 ;  /* 0x0000000809107825 */ /* 0x001fc800078e000c */
[-C--:B------:R-:W-:Y:S02]  /*0800*/  IMAD R28, R8, R4.reuse, R27 ;  /* 0x00000004081c7224 */ /* 0x080fe400078e021b */
[----:B------:R-:W4:Y:S01]  /*0810*/  LDG.E.64 R8, desc[UR12][R16.64] ;  /* 0x0000000c10087981 */ /* 0x000f22000c1e1b00 */
[----:B------:R-:W-:Y:S01]  /*0820*/  IMAD R27, R27, R4, R29 ;  /* 0x000000041b1b7224 */ /* 0x000fe200078e021d */
[----:B--2---:R-:W-:Y:S01]  /*0830*/  DADD R18, R18, R14 ;  /* 0x0000000012127229 */ /* 0x004fe2000000000e */
[----:B------:R-:W-:-:S05]  /*0840*/  IMAD.WIDE.U32 R14, R28, 0x8, R12 ;  /* 0x000000081c0e7825 */ /* 0x000fca00078e000c */
[----:B------:R0:W2:Y:S02]  /*0850*/  LDG.E.64 R16, desc[UR12][R14.64] ;  /* 0x0000000c0e107981 */ /* 0x0000a4000c1e1b00 */
[----:B0-----:R-:W-:-:S04]  /*0860*/  IMAD.WIDE.U32 R14, R27, 0x8, R12 ;  /* 0x000000081b0e7825 */ /* 0x001fc800078e000c */
[-C--:B---3--:R-:W-:Y:S02]  /*0870*/  IMAD R27, R29, R4.reuse, R21 ;  /* 0x000000041d1b7224 */ /* 0x088fe400078e0215 */
[----:B------:R0:W3:Y:S01]  /*0880*/  LDG.E.64 R28, desc[UR12][R14.64] ;  /* 0x0000000c0e1c7981 */ /* 0x0000e2000c1e1b00 */
[----:B------:R-:W-:Y:S01]  /*0890*/  DADD R18, R18, R22 ;  /* 0x0000000012127229 */ /* 0x000fe20000000016 */
[----:B------:R-:W-:Y:S02]  /*08a0*/  IMAD R23, R21, R4, R26 ;  /* 0x0000000415177224 */ /* 0x000fe400078e021a */
[----:B0-----:R-:W-:-:S05]  /*08b0*/  IMAD.WIDE.U32 R14, R27, 0x8, R12 ;  /* 0x000000081b0e7825 */ /* 0x001fca00078e000c */
[----:B------:R-:W3:Y:S01]  /*08c0*/  LDG.E.64 R20, desc[UR12][R14.64] ;  /* 0x0000000c0e147981 */ /* 0x000ee2000c1e1b00 */
[----:B------:R-:W-:-:S04]  /*08d0*/  IMAD.WIDE.U32 R22, R23, 0x8, R12 ;  /* 0x0000000817167825 */ /* 0x000fc800078e000c */
[----:B------:R-:W-:Y:S02]  /*08e0*/  IMAD R24, R26, R4, R25 ;  /* 0x000000041a187224 */ /* 0x000fe400078e0219 */
[----:B------:R0:W3:Y:S02]  /*08f0*/  LDG.E.64 R26, desc[UR12][R22.64] ;  /* 0x0000000c161a7981 */ /* 0x0000e4000c1e1b00 */
[----:B0-----:R-:W-:-:S06]  /*0900*/  IMAD.WIDE.U32 R22, R24, 0x8, R12 ;  /* 0x0000000818167825 */ /* 0x001fcc00078e000c */
[----:B------:R-:W3:Y:S01]  /*0910*/  LDG.E.64 R22, desc[UR12][R22.64] ;  /* 0x0000000c16167981 */ /* 0x000ee2000c1e1b00 */
[----:B----4-:R-:W-:Y:S01]  /*0920*/  DADD R8, R18, R8 ;  /* 0x0000000012087229 */ /* 0x010fe20000000008 */
[----:B------:R-:W-:-:S05]  /*0930*/  VIADD R6, R6, 0x8 ;  /* 0x0000000806067836 */ /* 0x000fca0000000000 */
[----:B------:R-:W-:Y:S02]  /*0940*/  ISETP.NE.AND P0, PT, R6, RZ, PT ;  /* 0x000000ff0600720c */ /* 0x000fe40003f05270 */
[----:B------:R-:W-:Y:S01]  /*0950*/  IADD3 R5, PT, PT, R5, 0x8, RZ ;  /* 0x0000000805057810 */ /* 0x000fe20007ffe0ff */
[----:B--2---:R-:W-:-:S08]  /*0960*/  DADD R8, R8, R16 ;  /* 0x0000000008087229 */ /* 0x004fd00000000010 */
[----:B---3--:R-:W-:-:S08]  /*0970*/  DADD R8, R8, R28 ;  /* 0x0000000008087229 */ /* 0x008fd0000000001c */
[----:B------:R-:W-:-:S08]  /*0980*/  DADD R8, R8, R20 ;  /* 0x0000000008087229 */ /* 0x000fd00000000014 */
[----:B------:R-:W-:-:S08]  /*0990*/  DADD R8, R8, R26 ;  /* 0x0000000008087229 */ /* 0x000fd0000000001a */
[----:B------:R-:W-:Y:S01]  /*09a0*/  DADD R14, R8, R22 ;  /* 0x00000000080e7229 */ /* 0x000fe20000000016 */
[----:B------:R-:W-:Y:S10]  /*09b0*/  @P0 BRA `(.L_x_10) ;  /* 0xfffffff800f00947 */ /* 0x000ff4000383ffff */
[----:B------:R-:W-:-:S07]  /*09c0*/  IMAD.U32 R6, RZ, RZ, UR10 ;  /* 0x0000000aff067e24 */ /* 0x000fce000f8e00ff */
.L_x_9:
[----:B------:R-:W-:-:S09]  /*09d0*/  ULOP3.LUT UP3, URZ, UR6, 0x7, URZ, 0xc0, !UPT ;  /* 0x0000000706ff7892 */ /* 0x000fd2000f86c0ff */
[----:B------:R-:W-:Y:S05]  /*09e0*/  BRA.U !UP3, `(.L_x_11) ;  /* 0x000000050b487547 */ /* 0x000fea000b800000 */
[----:B------:R-:W-:Y:S01]  /*09f0*/  ULOP3.LUT UP3, URZ, UR8, 0x3, URZ, 0xc0, !UPT ;  /* 0x0000000308ff7892 */ /* 0x000fe2000f86c0ff */
[----:B------:R-:W-:Y:S10]  /*0a00*/  BRA.U !UP0, `(.L_x_12) ;  /* 0x00000001089c7547 */ /* 0x000ff4000b800000 */
[----:B------:R-:W0:Y:S01]  /*0a10*/  LDCU.64 UR14, c[0x0][0x390] ;  /* 0x00007200ff0e77ac */ /* 0x000e220008000a00 */
[----:B------:R-:W-:-:S04]  /*0a20*/  IADD3 R5, PT, PT, R7, R6, RZ ;  /* 0x0000000607057210 */ /* 0x000fc80007ffe0ff */
[C---:B------:R-:W-:Y:S01]  /*0a30*/  IADD3 R10, PT, PT, R5.reuse, 0x2, RZ ;  /* 0x00000002050a7810 */ /* 0x040fe20007ffe0ff */
[C---:B------:R-:W-:Y:S02]  /*0a40*/  VIADD R12, R5.reuse, 0x1 ;  /* 0x00000001050c7836 */ /* 0x040fe40000000000 */
[C---:B------:R-:W-:Y:S01]  /*0a50*/  VIADD R16, R5.reuse, 0x3 ;  /* 0x0000000305107836 */ /* 0x040fe20000000000 */
[----:B0-----:R-:W-:Y:S02]  /*0a60*/  IADD3 R8, P0, PT, R5, UR14, RZ ;  /* 0x0000000e05087c10 */ /* 0x001fe4000ff1e0ff */
[----:B------:R-:W-:-:S03]  /*0a70*/  IADD3 R12, P1, PT, R12, UR14, RZ ;  /* 0x0000000e0c0c7c10 */ /* 0x000fc6000ff3e0ff */
[----:B------:R-:W-:Y:S01]  /*0a80*/  IMAD.X R9, RZ, RZ, UR15, P0 ;  /* 0x0000000fff097e24 */ /* 0x000fe200080e06ff */
[----:B------:R-:W-:Y:S02]  /*0a90*/  IADD3.X R13, PT, PT, RZ, UR15, RZ, P1, !PT ;  /* 0x0000000fff0d7c10 */ /* 0x000fe40008ffe4ff */
[----:B------:R-:W-:Y:S02]  /*0aa0*/  IADD3 R10, P0, PT, R10, UR14, RZ ;  /* 0x0000000e0a0a7c10 */ /* 0x000fe4000ff1e0ff */
[----:B------:R0:W2:Y:S02]  /*0ab0*/  LDG.E.U8 R19, desc[UR12][R8.64] ;  /* 0x0000000c08137981 */ /* 0x0000a4000c1e1100 */
[----:B------:R-:W-:Y:S02]  /*0ac0*/  IADD3.X R11, PT, PT, RZ, UR15, RZ, P0, !PT ;  /* 0x0000000fff0b7c10 */ /* 0x000fe400087fe4ff */
[----:B------:R-:W2:Y:S01]  /*0ad0*/  LDG.E.U8 R13, desc[UR12][R12.64] ;  /* 0x0000000c0c0d7981 */ /* 0x000ea2000c1e1100 */
[----:B------:R-:W-:-:S03]  /*0ae0*/  IADD3 R16, P0, PT, R16, UR14, RZ ;  /* 0x0000000e10107c10 */ /* 0x000fc6000ff1e0ff */
[----:B------:R-:W3:Y:S01]  /*0af0*/  LDG.E.U8 R20, desc[UR12][R10.64] ;  /* 0x0000000c0a147981 */ /* 0x000ee2000c1e1100 */
[----:B------:R-:W-:Y:S01]  /*0b00*/  IADD3 R5, PT, PT, R5, 0x4, RZ ;  /* 0x0000000405057810 */ /* 0x000fe20007ffe0ff */
[----:B------:R-:W-:Y:S01]  /*0b10*/  IMAD.X R17, RZ, RZ, UR15, P0 ;  /* 0x0000000fff117e24 */ /* 0x000fe200080e06ff */
[----:B0-----:R-:W0:Y:S02]  /*0b20*/  LDC.64 R8, c[0x0][0x3a0] ;  /* 0x0000e800ff087b82 */ /* 0x001e240000000a00 */
[----:B------:R-:W-:-:S03]  /*0b30*/  IADD3 R22, P0, PT, R5, UR14, RZ ;  /* 0x0000000e05167c10 */ /* 0x000fc6000ff1e0ff */
[----:B------:R-:W4:Y:S01]  /*0b40*/  LDG.E.U8 R17, desc[UR12][R16.64] ;  /* 0x0000000c10117981 */ /* 0x000f22000c1e1100 */
[----:B------:R-:W-:-:S05]  /*0b50*/  IADD3.X R23, PT, PT, RZ, UR15, RZ, P0, !PT ;  /* 0x0000000fff177c10 */ /* 0x000fca00087fe4ff */
[----:B------:R-:W5:Y:S01]  /*0b60*/  LDG.E.U8 R22, desc[UR12][R22.64] ;  /* 0x0000000c16167981 */ /* 0x000f62000c1e1100 */
[----:B--2---:R-:W-:-:S04]  /*0b70*/  IMAD R19, R19, R4, R13 ;  /* 0x0000000413137224 */ /* 0x004fc800078e020d */
[----:B0-----:R-:W-:-:S04]  /*0b80*/  IMAD.WIDE.U32 R18, R19, 0x8, R8 ;  /* 0x0000000813127825 */ /* 0x001fc800078e0008 */
[----:B---3--:R-:W-:Y:S01]  /*0b90*/  IMAD R13, R13, R4, R20 ;  /* 0x000000040d0d7224 */ /* 0x008fe200078e0214 */
[----:B------:R-:W2:Y:S03]  /*0ba0*/  LDG.E.64 R10, desc[UR12][R18.64] ;  /* 0x0000000c120a7981 */ /* 0x000ea6000c1e1b00 */
[----:B------:R-:W-:-:S04]  /*0bb0*/  IMAD.WIDE.U32 R12, R13, 0x8, R8 ;  /* 0x000000080d0c7825 */ /* 0x000fc800078e0008 */
[-C--:B----4-:R-:W-:Y:S02]  /*0bc0*/  IMAD R21, R20, R4.reuse, R17 ;  /* 0x0000000414157224 */ /* 0x090fe400078e0211 */
[----:B------:R-:W3:Y:S01]  /*0bd0*/  LDG.E.64 R12, desc[UR12][R12.64] ;  /* 0x0000000c0c0c7981 */ /* 0x000ee2000c1e1b00 */
[----:B-----5:R-:W-:Y:S02]  /*0be0*/  IMAD R5, R17, R4, R22 ;  /* 0x0000000411057224 */ /* 0x020fe400078e0216 */
[----:B------:R-:W-:-:S05]  /*0bf0*/  IMAD.WIDE.U32 R20, R21, 0x8, R8 ;  /* 0x0000000815147825 */ /* 0x000fca00078e0008 */
[----:B------:R-:W4:Y:S01]  /*0c00*/  LDG.E.64 R16, desc[UR12][R20.64] ;  /* 0x0000000c14107981 */ /* 0x000f22000c1e1b00 */
[----:B------:R-:W-:-:S06]  /*0c10*/  IMAD.WIDE.U32 R8, R5, 0x8, R8 ;  /* 0x0000000805087825 */ /* 0x000fcc00078e0008 */
[----:B------:R-:W5:Y:S01]  /*0c20*/  LDG.E.64 R8, desc[UR12][R8.64] ;  /* 0x0000000c08087981 */ /* 0x000f62000c1e1b00 */
[----:B------:R-:W-:Y:S01]  /*0c30*/  IADD3 R6, PT, PT, R6, 0x4, RZ ;  /* 0x0000000406067810 */ /* 0x000fe20007ffe0ff */
[----:B--2---:R-:W-:-:S08]  /*0c40*/  DADD R10, R14, R10 ;  /* 0x000000000e0a7229 */ /* 0x004fd0000000000a */
[----:B---3--:R-:W-:-:S08]  /*0c50*/  DADD R10, R10, R12 ;  /* 0x000000000a0a7229 */ /* 0x008fd0000000000c */
[----:B----4-:R-:W-:-:S08]  /*0c60*/  DADD R10, R10, R16 ;  /* 0x000000000a0a7229 */ /* 0x010fd00000000010 */
[----:B-----5:R-:W-:-:S11]  /*0c70*/  DADD R14, R10, R8 ;  /* 0x000000000a0e7229 */ /* 0x020fd60000000008 */
.L_x_12:
[----:B------:R-:W-:Y:S05]  /*0c80*/  BRA.U !UP3, `(.L_x_11) ;  /* 0x000000010ba07547 */ /* 0x000fea000b800000 */
[----:B------:R-:W-:Y:S01]  /*0c90*/  ULOP3.LUT UP3, URZ, UR5, 0x1, URZ, 0xc0, !UPT ;  /* 0x0000000105ff7892 */ /* 0x000fe2000f86c0ff */
[----:B------:R-:W-:Y:S10]  /*0ca0*/  BRA.U !UP1, `(.L_x_13) ;  /* 0x00000001095c7547 */ /* 0x000ff4000b800000 */
[----:B------:R-:W0:Y:S01]  /*0cb0*/  LDCU.64 UR14, c[0x0][0x390] ;  /* 0x00007200ff0e77ac */ /* 0x000e220008000a00 */
[----:B------:R-:W-:Y:S01]  /*0cc0*/  IMAD.IADD R5, R7, 0x1, R6 ;  /* 0x0000000107057824 */ /* 0x000fe200078e0206 */
[----:B------:R-:W1:Y:S04]  /*0cd0*/  LDC.64 R8, c[0x0][0x3a0] ;  /* 0x0000e800ff087b82 */ /* 0x000e680000000a00 */
[C---:B------:R-:W-:Y:S02]  /*0ce0*/  IADD3 R12, PT, PT, R5.reuse, 0x1, RZ ;  /* 0x00000001050c7810 */ /* 0x040fe40007ffe0ff */
[----:B0-----:R-:W-:Y:S02]  /*0cf0*/  IADD3 R10, P0, PT, R5, UR14, RZ ;  /* 0x0000000e050a7c10 */ /* 0x001fe4000ff1e0ff */
[----:B------:R-:W-:-:S02]  /*0d00*/  IADD3 R12, P1, PT, R12, UR14, RZ ;  /* 0x0000000e0c0c7c10 */ /* 0x000fc4000ff3e0ff */
[----:B------:R-:W-:Y:S01]  /*0d10*/  IADD3 R5, PT, PT, R5, 0x2, RZ ;  /* 0x0000000205057810 */ /* 0x000fe20007ffe0ff */
[----:B------:R-:W-:Y:S01]  /*0d20*/  IMAD.X R11, RZ, RZ, UR15, P0 ;  /* 0x0000000fff0b7e24 */ /* 0x000fe200080e06ff */
[----:B------:R-:W-:Y:S02]  /*0d30*/  IADD3.X R13, PT, PT, RZ, UR15, RZ, P1, !PT ;  /* 0x0000000fff0d7c10 */ /* 0x000fe40008ffe4ff */
[----:B------:R-:W-:-:S03]  /*0d40*/  IADD3 R18, P0, PT, R5, UR14, RZ ;  /* 0x0000000e05127c10 */ /* 0x000fc6000ff1e0ff */
[----:B------:R-:W2:Y:S01]  /*0d50*/  LDG.E.U8 R11, desc[UR12][R10.64] ;  /* 0x0000000c0a0b7981 */ /* 0x000ea2000c1e1100 */
[----:B------:R-:W-:-:S03]  /*0d60*/  IADD3.X R19, PT, PT, RZ, UR15, RZ, P0, !PT ;  /* 0x0000000fff137c10 */ /* 0x000fc600087fe4ff */
[----:B------:R-:W2:Y:S04]  /*0d70*/  LDG.E.U8 R13, desc[UR12][R12.64] ;  /* 0x0000000c0c0d7981 */ /* 0x000ea8000c1e1100 */
[----:B------:R-:W3:Y:S01]  /*0d80*/  LDG.E.U8 R18, desc[UR12][R18.64] ;  /* 0x0000000c12127981 */ /* 0x000ee2000c1e1100 */
[----:B--2---:R-:W-:-:S04]  /*0d90*/  IMAD R17, R11, R4, R13 ;  /* 0x000000040b117224 */ /* 0x004fc800078e020d */
[----:B-1----:R-:W-:-:S04]  /*0da0*/  IMAD.WIDE.U32 R16, R17, 0x8, R8 ;  /* 0x0000000811107825 */ /* 0x002fc800078e0008 */
[----:B---3--:R-:W-:Y:S02]  /*0db0*/  IMAD R5, R13, R4, R18 ;  /* 0x000000040d057224 */ /* 0x008fe400078e0212 */
[----:B------:R-:W2:Y:S02]  /*0dc0*/  LDG.E.64 R16, desc[UR12][R16.64] ;  /* 0x0000000c10107981 */ /* 0x000ea4000c1e1b00 */
[----:B------:R-:W-:-:S06]  /*0dd0*/  IMAD.WIDE.U32 R8, R5, 0x8, R8 ;  /* 0x0000000805087825 */ /* 0x000fcc00078e0008 */
[----:B------:R-:W3:Y:S01]  /*0de0*/  LDG.E.64 R8, desc[UR12][R8.64] ;  /* 0x0000000c08087981 */ /* 0x000ee2000c1e1b00 */
[----:B------:R-:W-:Y:S01]  /*0df0*/  VIADD R6, R6, 0x2 ;  /* 0x0000000206067836 */ /* 0x000fe20000000000 */
[----:B--2---:R-:W-:-:S08]  /*0e00*/  DADD R14, R14, R16 ;  /* 0x000000000e0e7229 */ /* 0x004fd00000000010 */
[----:B---3--:R-:W-:-:S11]  /*0e10*/  DADD R14, R14, R8 ;  /* 0x000000000e0e7229 */ /* 0x008fd60000000008 */
.L_x_13:
[----:B------:R-:W-:Y:S05]  /*0e20*/  BRA.U !UP3, `(.L_x_11) ;  /* 0x000000010b387547 */ /* 0x000fea000b800000 */
[----:B------:R-:W0:Y:S01]  /*0e30*/  LDCU.64 UR14, c[0x0][0x390] ;  /* 0x00007200ff0e77ac */ /* 0x000e220008000a00 */
[----:B------:R-:W-:Y:S01]  /*0e40*/  IADD3 R6, PT, PT, R7, R6, RZ ;  /* 0x0000000607067210 */ /* 0x000fe20007ffe0ff */
[----:B------:R-:W1:Y:S03]  /*0e50*/  LDC.64 R8, c[0x0][0x3a0] ;  /* 0x0000e800ff087b82 */ /* 0x000e660000000a00 */
[C---:B------:R-:W-:Y:S02]  /*0e60*/  IADD3 R12, PT, PT, R6.reuse, 0x1, RZ ;  /* 0x00000001060c7810 */ /* 0x040fe40007ffe0ff */
[----:B0-----:R-:W-:Y:S02]  /*0e70*/  IADD3 R10, P0, PT, R6, UR14, RZ ;  /* 0x0000000e060a7c10 */ /* 0x001fe4000ff1e0ff */
[----:B------:R-:W-:-:S03]  /*0e80*/  IADD3 R12, P1, PT, R12, UR14, RZ ;  /* 0x0000000e0c0c7c10 */ /* 0x000fc6000ff3e0ff */
[----:B------:R-:W-:Y:S01]  /*0e90*/  IMAD.X R11, RZ, RZ, UR15, P0 ;  /* 0x0000000fff0b7e24 */ /* 0x000fe200080e06ff */
[----:B------:R-:W-:-:S05]  /*0ea0*/  IADD3.X R13, PT, PT, RZ, UR15, RZ, P1, !PT ;  /* 0x0000000fff0d7c10 */ /* 0x000fca0008ffe4ff */
[----:B------:R-:W2:Y:S04]  /*0eb0*/  LDG.E.U8 R11, desc[UR12][R10.64] ;  /* 0x0000000c0a0b7981 */ /* 0x000ea8000c1e1100 */
[----:B------:R-:W2:Y:S02]  /*0ec0*/  LDG.E.U8 R12, desc[UR12][R12.64] ;  /* 0x0000000c0c0c7981 */ /* 0x000ea4000c1e1100 */
[----:B--2---:R-:W-:-:S04]  /*0ed0*/  IMAD R5, R11, R4, R12 ;  /* 0x000000040b057224 */ /* 0x004fc800078e020c */
[----:B-1----:R-:W-:-:S06]  /*0ee0*/  IMAD.WIDE.U32 R8, R5, 0x8, R8 ;  /* 0x0000000805087825 */ /* 0x002fcc00078e0008 */
[----:B------:R-:W2:Y:S02]  /*0ef0*/  LDG.E.64 R8, desc[UR12][R8.64] ;  /* 0x0000000c08087981 */ /* 0x000ea4000c1e1b00 */
[----:B--2---:R-:W-:-:S11]  /*0f00*/  DADD R14, R14, R8 ;  /* 0x000000000e0e7229 */ /* 0x004fd60000000008 */
.L_x_11:
[----:B------:R-:W0:Y:S01]  /*0f10*/  LDCU.64 UR14, c[0x0][0x390] ;  /* 0x00007200ff0e77ac */ /* 0x000e220008000a00 */
[C---:B------:R-:W-:Y:S02]  /*0f20*/  IADD3 R8, PT, PT, R7.reuse, UR6, RZ ;  /* 0x0000000607087c10 */ /* 0x040fe4000fffe0ff */
[----:B0-----:R-:W-:Y:S02]  /*0f30*/  IADD3 R10, P1, PT, R7, UR14, RZ ;  /* 0x0000000e070a7c10 */ /* 0x001fe4000ff3e0ff */
[----:B------:R-:W-:Y:S01]  /*0f40*/  IADD3 R8, P0, PT, R8, UR14, RZ ;  /* 0x0000000e08087c10 */ /* 0x000fe2000ff1e0ff */
[----:B------:R-:W0:Y:S02]  /*0f50*/  LDC.64 R6, c[0x0][0x3a0] ;  /* 0x0000e800ff067b82 */ /* 0x000e240000000a00 */
[----:B------:R-:W-:Y:S01]  /*0f60*/  IMAD.X R11, RZ, RZ, UR15, P1 ;  /* 0x0000000fff0b7e24 */ /* 0x000fe200088e06ff */
[----:B------:R-:W-:-:S05]  /*0f70*/  IADD3.X R9, PT, PT, RZ, UR15, RZ, P0, !PT ;  /* 0x0000000fff097c10 */ /* 0x000fca00087fe4ff */
[----:B------:R-:W2:Y:S04]  /*0f80*/  LDG.E.U8 R11, desc[UR12][R10.64] ;  /* 0x0000000c0a0b7981 */ /* 0x000ea8000c1e1100 */
[----:B------:R-:W2:Y:S02]  /*0f90*/  LDG.E.U8 R8, desc[UR12][R8.64] ;  /* 0x0000000c08087981 */ /* 0x000ea4000c1e1100 */
[----:B--2---:R-:W-:-:S04]  /*0fa0*/  IMAD R5, R11, R4, R8 ;  /* 0x000000040b057224 */ /* 0x004fc800078e0208 */
[----:B0-----:R-:W-:Y:S02]  /*0fb0*/  IMAD.WIDE.U32 R4, R5, 0x8, R6 ;  /* 0x0000000805047825 */ /* 0x001fe400078e0006 */
[----:B------:R-:W0:Y:S04]  /*0fc0*/  LDC.64 R6, c[0x0][0x398] ;  /* 0x0000e600ff067b82 */ /* 0x000e280000000a00 */
[----:B------:R-:W2:Y:S01]  /*0fd0*/  LDG.E.64 R4, desc[UR12][R4.64] ;  /* 0x0000000c04047981 */ /* 0x000ea2000c1e1b00 */
[----:B0-----:R-:W-:Y:S01]  /*0fe0*/  IMAD.WIDE.U32 R6, R3, 0x8, R6 ;  /* 0x0000000803067825 */ /* 0x001fe200078e0006 */
[----:B------:R-:W-:-:S04]  /*0ff0*/  IADD3 R3, PT, PT, R2, R3, RZ ;  /* 0x0000000302037210 */ /* 0x000fc80007ffe0ff */
[----:B------:R-:W-:Y:S01]  /*1000*/  ISETP.GE.U32.AND P0, PT, R3, R0, PT ;  /* 0x000000000300720c */ /* 0x000fe20003f06070 */
[----:B--2---:R-:W-:-:S07]  /*1010*/  DADD R14, R4, R14 ;  /* 0x00000000040e7229 */ /* 0x004fce000000000e */
[----:B------:R0:W-:Y:S05]  /*1020*/  STG.E.64 desc[UR12][R6.64], R14 ;  /* 0x0000000e06007986 */ /* 0x0001ea000c101b0c */
[----:B------:R-:W-:Y:S05]  /*1030*/  @!P0 BRA `(.L_x_14) ;  /* 0xfffffff400148947 */ /* 0x000fea000383ffff */
[----:B------:R-:W-:Y:S05]  /*1040*/  EXIT ;  /* 0x000000000000794d */ /* 0x000fea0003800000 */
.L_x_15:
        /* <DEDUP_REMOVED lines=11> */
.L_x_17:


//--------------------- .nv.shared.reserved.0     --------------------------
	.section	.nv.shared.reserved.0,"aw",@nobits
	.weak		__nv_reservedSMEM_offset_0_alias
	.size		__nv_reservedSMEM_offset_0_alias, 0, 64
	.other		__nv_reservedSMEM_offset_0_alias,@"STO_CUDA_RESERVED_SHARED STV_DEFAULT"
__nv_reservedSMEM_offset_0_alias:
	.zero		0
	.zero		64


//--------------------- .nv.constant0._Z14parents_kerneliiiPhS_iPy --------------------------
	.section	.nv.constant0._Z14parents_kerneliiiPhS_iPy,"a",@progbits
	.sectionflags	@""
	.align	4
.nv.constant0._Z14parents_kerneliiiPhS_iPy:
	.zero		944


//--------------------- .nv.constant0._Z14fitness_kerneliiiiPhPdS0_ --------------------------
	.section	.nv.constant0._Z14fitness_kerneliiiiPhPdS0_,"a",@progbits
	.sectionflags	@""
	.align	4
.nv.constant0._Z14fitness_kerneliiiiPhPdS0_:
	.zero		936


//--------------------- SYMBOLS --------------------------

	.type		.nv.reservedSmem.offset0,@object
	.size		.nv.reservedSmem.offset0,0x4
